	.target	sm_80

	.elftype	@"ET_EXEC"


//--------------------- .note.nv.tkinfo           --------------------------
	.section	.note.nv.tkinfo,"",@"SHT_NOTE"
	.sectionflags	@"SHF_NOTE_NV_TKINFO"
	.tkinfo
        /*0018*/ 	.word	0x00000002
        /*0030*/ 	.string	""
        /*0030*/ 	.string	"ptxas"
        /*0030*/ 	.string	"Cuda compilation tools, release 13.0, V13.0.88"
        /*0030*/ 	.string	"Build cuda_13.0.r13.0/compiler.36424714_0"
        /*0030*/ 	.string	"-v  -suppress-debug-info  -lineinfo  -arch sm_80 "



//--------------------- .note.nv.cuinfo           --------------------------
	.section	.note.nv.cuinfo,"",@"SHT_NOTE"
	.sectionflags	@"SHF_NOTE_NV_CUINFO"
        /*0018*/ 	.short	0x0002
        /*001a*/ 	.short	0x0050
        /*001c*/ 	.short	0x0082
	.zero		2


//--------------------- .nv.info                  --------------------------
	.section	.nv.info,"",@"SHT_CUDA_INFO"
	.align	4


	//----- nvinfo : EIATTR_REGCOUNT
	.align		4
        /*0000*/ 	.byte	0x04, 0x2f
        /*0002*/ 	.short	(.L_1 - .L_0)
	.align		4
.L_0:
        /*0004*/ 	.word	index@(matmul_kernel)
        /*0008*/ 	.word	0x00000080


	//----- nvinfo : EIATTR_FRAME_SIZE
	.align		4
.L_1:
        /*000c*/ 	.byte	0x04, 0x11
        /*000e*/ 	.short	(.L_3 - .L_2)
	.align		4
.L_2:
        /*0010*/ 	.word	index@(matmul_kernel)
        /*0014*/ 	.word	0x00000000


	//----- nvinfo : EIATTR_MIN_STACK_SIZE
	.align		4
.L_3:
        /*0018*/ 	.byte	0x04, 0x12
        /*001a*/ 	.short	(.L_5 - .L_4)
	.align		4
.L_4:
        /*001c*/ 	.word	index@(matmul_kernel)
        /*0020*/ 	.word	0x00000000
.L_5:


//--------------------- .nv.info.matmul_kernel    --------------------------
	.section	.nv.info.matmul_kernel,"",@"SHT_CUDA_INFO"
	.sectionflags	@""
	.align	4


	//----- nvinfo : EIATTR_CUDA_API_VERSION
	.align		4
        /*0000*/ 	.byte	0x04, 0x37
        /*0002*/ 	.short	(.L_7 - .L_6)
.L_6:
        /*0004*/ 	.word	0x00000082


	//----- nvinfo : EIATTR_SW2861232_WAR
	.align		4
.L_7:
        /*0008*/ 	.byte	0x01, 0x35
	.zero		2


	//----- nvinfo : EIATTR_PARAM_CBANK
	.align		4
        /*000c*/ 	.byte	0x04, 0x0a
        /*000e*/ 	.short	(.L_9 - .L_8)
	.align		4
.L_8:
        /*0010*/ 	.word	index@(.nv.constant0.matmul_kernel)
        /*0014*/ 	.short	0x0160
        /*0016*/ 	.short	0x0050


	//----- nvinfo : EIATTR_CBANK_PARAM_SIZE
	.align		4
.L_9:
        /*0018*/ 	.byte	0x03, 0x19
        /*001a*/ 	.short	0x0050


	//----- nvinfo : EIATTR_KPARAM_INFO
	.align		4
        /*001c*/ 	.byte	0x04, 0x17
        /*001e*/ 	.short	(.L_11 - .L_10)
.L_10:
        /*0020*/ 	.word	0x00000000
        /*0024*/ 	.short	0x000d
        /*0026*/ 	.short	0x0048
        /*0028*/ 	.byte	0x00, 0xf4, 0x21, 0x00


	//----- nvinfo : EIATTR_KPARAM_INFO
	.align		4
.L_11:
        /*002c*/ 	.byte	0x04, 0x17
        /*002e*/ 	.short	(.L_13 - .L_12)
.L_12:
        /*0030*/ 	.word	0x00000000
        /*0034*/ 	.short	0x000c
        /*0036*/ 	.short	0x0040
        /*0038*/ 	.byte	0x00, 0xf4, 0x21, 0x00


	//----- nvinfo : EIATTR_KPARAM_INFO
	.align		4
.L_13:
        /*003c*/ 	.byte	0x04, 0x17
        /*003e*/ 	.short	(.L_15 - .L_14)
.L_14:
        /*0040*/ 	.word	0x00000000
        /*0044*/ 	.short	0x000b
        /*0046*/ 	.short	0x0038
        /*0048*/ 	.byte	0x00, 0xf0, 0x11, 0x00


	//----- nvinfo : EIATTR_KPARAM_INFO
	.align		4
.L_15:
        /*004c*/ 	.byte	0x04, 0x17
        /*004e*/ 	.short	(.L_17 - .L_16)
.L_16:
        /*0050*/ 	.word	0x00000000
        /*0054*/ 	.short	0x000a
        /*0056*/ 	.short	0x0034
        /*0058*/ 	.byte	0x00, 0xf0, 0x11, 0x00


	//----- nvinfo : EIATTR_KPARAM_INFO
	.align		4
.L_17:
        /*005c*/ 	.byte	0x04, 0x17
        /*005e*/ 	.short	(.L_19 - .L_18)
.L_18:
        /*0060*/ 	.word	0x00000000
        /*0064*/ 	.short	0x0009
        /*0066*/ 	.short	0x0030
        /*0068*/ 	.byte	0x00, 0xf0, 0x11, 0x00


	//----- nvinfo : EIATTR_KPARAM_INFO
	.align		4
.L_19:
        /*006c*/ 	.byte	0x04, 0x17
        /*006e*/ 	.short	(.L_21 - .L_20)
.L_20:
        /*0070*/ 	.word	0x00000000
        /*0074*/ 	.short	0x0008
        /*0076*/ 	.short	0x002c
        /*0078*/ 	.byte	0x00, 0xf0, 0x11, 0x00


	//----- nvinfo : EIATTR_KPARAM_INFO
	.align		4
.L_21:
        /*007c*/ 	.byte	0x04, 0x17
        /*007e*/ 	.short	(.L_23 - .L_22)
.L_22:
        /*0080*/ 	.word	0x00000000
        /*0084*/ 	.short	0x0007
        /*0086*/ 	.short	0x0028
        /*0088*/ 	.byte	0x00, 0xf0, 0x11, 0x00


	//----- nvinfo : EIATTR_KPARAM_INFO
	.align		4
.L_23:
        /*008c*/ 	.byte	0x04, 0x17
        /*008e*/ 	.short	(.L_25 - .L_24)
.L_24:
        /*0090*/ 	.word	0x00000000
        /*0094*/ 	.short	0x0006
        /*0096*/ 	.short	0x0024
        /*0098*/ 	.byte	0x00, 0xf0, 0x11, 0x00


	//----- nvinfo : EIATTR_KPARAM_INFO
	.align		4
.L_25:
        /*009c*/ 	.byte	0x04, 0x17
        /*009e*/ 	.short	(.L_27 - .L_26)
.L_26:
        /*00a0*/ 	.word	0x00000000
        /*00a4*/ 	.short	0x0005
        /*00a6*/ 	.short	0x0020
        /*00a8*/ 	.byte	0x00, 0xf0, 0x11, 0x00


	//----- nvinfo : EIATTR_KPARAM_INFO
	.align		4
.L_27:
        /*00ac*/ 	.byte	0x04, 0x17
        /*00ae*/ 	.short	(.L_29 - .L_28)
.L_28:
        /*00b0*/ 	.word	0x00000000
        /*00b4*/ 	.short	0x0004
        /*00b6*/ 	.short	0x001c
        /*00b8*/ 	.byte	0x00, 0xf0, 0x11, 0x00


	//----- nvinfo : EIATTR_KPARAM_INFO
	.align		4
.L_29:
        /*00bc*/ 	.byte	0x04, 0x17
        /*00be*/ 	.short	(.L_31 - .L_30)
.L_30:
        /*00c0*/ 	.word	0x00000000
        /*00c4*/ 	.short	0x0003
        /*00c6*/ 	.short	0x0018
        /*00c8*/ 	.byte	0x00, 0xf0, 0x11, 0x00


	//----- nvinfo : EIATTR_KPARAM_INFO
	.align		4
.L_31:
        /*00cc*/ 	.byte	0x04, 0x17
        /*00ce*/ 	.short	(.L_33 - .L_32)
.L_32:
        /*00d0*/ 	.word	0x00000000
        /*00d4*/ 	.short	0x0002
        /*00d6*/ 	.short	0x0010
        /*00d8*/ 	.byte	0x00, 0xf4, 0x21, 0x00


	//----- nvinfo : EIATTR_KPARAM_INFO
	.align		4
.L_33:
        /*00dc*/ 	.byte	0x04, 0x17
        /*00de*/ 	.short	(.L_35 - .L_34)
.L_34:
        /*00e0*/ 	.word	0x00000000
        /*00e4*/ 	.short	0x0001
        /*00e6*/ 	.short	0x0008
        /*00e8*/ 	.byte	0x00, 0xf4, 0x21, 0x00


	//----- nvinfo : EIATTR_KPARAM_INFO
	.align		4
.L_35:
        /*00ec*/ 	.byte	0x04, 0x17
        /*00ee*/ 	.short	(.L_37 - .L_36)
.L_36:
        /*00f0*/ 	.word	0x00000000
        /*00f4*/ 	.short	0x0000
        /*00f6*/ 	.short	0x0000
        /*00f8*/ 	.byte	0x00, 0xf4, 0x21, 0x00


	//----- nvinfo : EIATTR_MAXREG_COUNT
	.align		4
.L_37:
        /*00fc*/ 	.byte	0x03, 0x1b
        /*00fe*/ 	.short	0x0080


	//----- nvinfo : EIATTR_NUM_BARRIERS
	.align		4
        /*0100*/ 	.byte	0x02, 0x4c
        /*0102*/ 	.byte	0x01
	.zero		1


	//----- nvinfo : EIATTR_MERCURY_ISA_VERSION
	.align		4
        /*0104*/ 	.byte	0x03, 0x5f
        /*0106*/ 	.short	0x0000


	//----- nvinfo : EIATTR_EXIT_INSTR_OFFSETS
	.align		4
        /*0108*/ 	.byte	0x04, 0x1c
        /*010a*/ 	.short	(.L_39 - .L_38)


	//   ....[0]....
.L_38:
        /*010c*/ 	.word	0x00004710


	//   ....[1]....
        /*0110*/ 	.word	0x00004730


	//----- nvinfo : EIATTR_REQNTID
	.align		4
.L_39:
        /*0114*/ 	.byte	0x04, 0x10
        /*0116*/ 	.short	(.L_41 - .L_40)
.L_40:
        /*0118*/ 	.word	0x00000200
        /*011c*/ 	.word	0x00000001
        /*0120*/ 	.word	0x00000001
.L_41:


//--------------------- .nv.callgraph             --------------------------
	.section	.nv.callgraph,"",@"SHT_CUDA_CALLGRAPH"
	.align	4
	.sectionentsize	8
	.align		4
        /*0000*/ 	.word	0x00000000
	.align		4
        /*0004*/ 	.word	0xffffffff
	.align		4
        /*0008*/ 	.word	0x00000000
	.align		4
        /*000c*/ 	.word	0xfffffffe
	.align		4
        /*0010*/ 	.word	0x00000000
	.align		4
        /*0014*/ 	.word	0xfffffffd
	.align		4
        /*0018*/ 	.word	0x00000000
	.align		4
        /*001c*/ 	.word	0xfffffffc


//--------------------- .nv.rel.action            --------------------------
	.section	.nv.rel.action,"",@"SHT_CUDA_RELOCINFO"
	.align	8
	.sectionentsize	8
        /*0000*/ 	.byte	0x73, 0x00, 0x00, 0x00, 0x00, 0x00, 0x00, 0x00, 0x00, 0x00, 0x00, 0x11, 0x25, 0x00, 0x05, 0x36


//--------------------- .nv.constant0.matmul_kernel --------------------------
	.section	.nv.constant0.matmul_kernel,"a",@progbits
	.sectionflags	@""
	.align	4
.nv.constant0.matmul_kernel:
	.zero		432


//--------------------- .text.matmul_kernel       --------------------------
	.section	.text.matmul_kernel,"ax",@progbits
	.sectioninfo	@"SHI_REGISTERS=128"
	.align	128
        .global         matmul_kernel
        .type           matmul_kernel,@function
        .size           matmul_kernel,(.L_x_4 - matmul_kernel)
        .other          matmul_kernel,@"STO_CUDA_ENTRY STV_DEFAULT"
matmul_kernel:
.text.matmul_kernel:
[----:B------:R-:W-:Y:S02]  /*0000*/  IMAD.MOV.U32 R1, RZ, RZ, c[0x0][0x28] ;  /* 0x00000a00ff017624 */ /* 0x000fe400078e00ff */
[----:B------:R-:W-:Y:S01]  /*0010*/  IMAD.MOV.U32 R0, RZ, RZ, c[0x0][0x17c] ;  /* 0x00005f00ff007624 */ /* 0x000fe200078e00ff */
[----:B------:R-:W1:Y:S01]  /*0020*/  S2R R5, SR_CTAID.X ;  /* 0x0000000000057919 */ /* 0x000e620000002500 */
[----:B------:R-:W-:Y:S01]  /*0030*/  IABS R11, c[0x0][0x178] ;  /* 0x00005e00000b7a13 */ /* 0x000fe20000000000 */
[----:B------:R-:W-:Y:S02]  /*0040*/  UMOV UR5, 0x1f ;  /* 0x0000001f00057882 */ /* 0x000fe40000000000 */
[----:B------:R-:W-:Y:S01]  /*0050*/  IADD3 R0, R0, 0x3f, RZ ;  /* 0x0000003f00007810 */ /* 0x000fe20007ffe0ff */
[----:B------:R-:W2:Y:S01]  /*0060*/  S2R R54, SR_TID.X ;  /* 0x0000000000367919 */ /* 0x000ea20000002100 */
[----:B------:R-:W-:Y:S02]  /*0070*/  ULDC UR9, c[0x0][0x180] ;  /* 0x0000600000097ab9 */ /* 0x000fe40000000800 */
[----:B------:R-:W-:Y:S01]  /*0080*/  SHF.R.S32.HI R3, RZ, 0x1f, R0 ;  /* 0x0000001fff037819 */ /* 0x000fe20000011400 */
[----:B------:R-:W-:-:S02]  /*0090*/  UIADD3 UR5, UR5, UR9, URZ ;  /* 0x0000000905057290 */ /* 0x000fc4000fffe03f */
[----:B------:R-:W-:Y:S01]  /*00a0*/  UIADD3 UR8, UR9, -0x20, URZ ;  /* 0xffffffe009087890 */ /* 0x000fe2000fffe03f */
[----:B------:R-:W-:Y:S01]  /*00b0*/  LEA.HI R3, R3, R0, RZ, 0x6 ;  /* 0x0000000003037211 */ /* 0x000fe200078f30ff */
[----:B------:R-:W-:Y:S02]  /*00c0*/  UISETP.GT.AND UP1, UPT, UR5, 0x3f, UPT ;  /* 0x0000003f0500788c */ /* 0x000fe4000bf24270 */
[----:B------:R-:W-:Y:S01]  /*00d0*/  UISETP.GT.AND UP0, UPT, UR5, 0x1f, UPT ;  /* 0x0000001f0500788c */ /* 0x000fe2000bf04270 */
[----:B------:R-:W-:Y:S01]  /*00e0*/  SHF.R.S32.HI R3, RZ, 0x6, R3 ;  /* 0x00000006ff037819 */ /* 0x000fe20000011403 */
[----:B------:R-:W-:Y:S02]  /*00f0*/  ULDC.64 UR14, c[0x0][0x118] ;  /* 0x00004600000e7ab9 */ /* 0x000fe40000000a00 */
[----:B------:R-:W-:Y:S01]  /*0100*/  PLOP3.LUT P4, PT, PT, PT, UP1, 0x80, 0x0 ;  /* 0x000000000000781c */ /* 0x000fe20003f8f018 */
[----:B------:R-:W-:Y:S01]  /*0110*/  USEL UR4, URZ, 0x4, !UP0 ;  /* 0x000000043f047887 */ /* 0x000fe2000c000000 */
[----:B------:R-:W-:Y:S01]  /*0120*/  IMAD.SHL.U32 R4, R3, 0x8, RZ ;  /* 0x0000000803047824 */ /* 0x000fe200078e00ff */
[----:B------:R-:W-:Y:S01]  /*0130*/  ULDC.64 UR6, c[0x0][0x188] ;  /* 0x0000620000067ab9 */ /* 0x000fe20000000a00 */
[----:B-1----:R-:W-:Y:S01]  /*0140*/  IABS R8, R5 ;  /* 0x0000000500087213 */ /* 0x002fe20000000000 */
[----:B------:R-:W-:-:S02]  /*0150*/  USHF.L.U32 UR6, UR6, 0x5, URZ ;  /* 0x0000000506067899 */ /* 0x000fc4000800063f */
[-C--:B------:R-:W-:Y:S01]  /*0160*/  IABS R7, R4.reuse ;  /* 0x0000000400077213 */ /* 0x080fe20000000000 */
[----:B------:R-:W-:Y:S01]  /*0170*/  IMAD.U32 R50, RZ, RZ, UR4 ;  /* 0x00000004ff327e24 */ /* 0x000fe2000f8e00ff */
[----:B------:R-:W-:Y:S01]  /*0180*/  IABS R10, R4 ;  /* 0x00000004000a7213 */ /* 0x000fe20000000000 */
[----:B------:R-:W-:Y:S01]  /*0190*/  USHF.L.U32 UR7, UR7, 0x5, URZ ;  /* 0x0000000507077899 */ /* 0x000fe2000800063f */
[----:B------:R-:W1:Y:S01]  /*01a0*/  I2F.RP R0, R7 ;  /* 0x0000000700007306 */ /* 0x000e620000209400 */
[----:B--2---:R-:W-:Y:S01]  /*01b0*/  LOP3.LUT R125, R54, 0x1f, RZ, 0xc0, !PT ;  /* 0x0000001f367d7812 */ /* 0x004fe200078ec0ff */
[----:B------:R-:W-:Y:S01]  /*01c0*/  IMAD.U32 R55, RZ, RZ, UR6 ;  /* 0x00000006ff377e24 */ /* 0x000fe2000f8e00ff */
[----:B------:R-:W-:Y:S01]  /*01d0*/  SHF.R.S32.HI R72, RZ, 0x8, R54 ;  /* 0x00000008ff487819 */ /* 0x000fe20000011436 */
[----:B------:R-:W-:Y:S01]  /*01e0*/  IMAD.U32 R57, RZ, RZ, UR6 ;  /* 0x00000006ff397e24 */ /* 0x000fe2000f8e00ff */
[----:B------:R-:W-:Y:S02]  /*01f0*/  ISETP.GE.AND P6, PT, R125, UR8, PT ;  /* 0x000000087d007c0c */ /* 0x000fe4000bfc6270 */
[----:B------:R-:W-:-:S02]  /*0200*/  SGXT R72, R72, 0x1 ;  /* 0x000000014848781a */ /* 0x000fc40000000200 */
[----:B------:R-:W-:-:S05]  /*0210*/  LOP3.LUT R18, R54, 0x1ff, RZ, 0xc0, !PT ;  /* 0x000001ff36127812 */ /* 0x000fca00078ec0ff */
[----:B------:R-:W-:Y:S01]  /*0220*/  IMAD.SHL.U32 R74, R18, 0x4, RZ ;  /* 0x00000004124a7824 */ /* 0x000fe200078e00ff */
[----:B-1----:R-:W1:Y:S02]  /*0230*/  MUFU.RCP R0, R0 ;  /* 0x0000000000007308 */ /* 0x002e640000001000 */
[----:B-1----:R-:W-:Y:S01]  /*0240*/  IADD3 R2, R0, 0xffffffe, RZ ;  /* 0x0ffffffe00027810 */ /* 0x002fe20007ffe0ff */
[----:B------:R-:W-:Y:S01]  /*0250*/  IMAD.MOV R0, RZ, RZ, -R10 ;  /* 0x000000ffff007224 */ /* 0x000fe200078e0a0a */
[----:B------:R-:W-:-:S04]  /*0260*/  IABS R10, c[0x0][0x17c] ;  /* 0x00005f00000a7a13 */ /* 0x000fc80000000000 */
[----:B------:R1:W2:Y:S02]  /*0270*/  F2I.FTZ.U32.TRUNC.NTZ R3, R2 ;  /* 0x0000000200037305 */ /* 0x0002a4000021f000 */
[----:B-1----:R-:W-:Y:S02]  /*0280*/  IMAD.MOV.U32 R2, RZ, RZ, RZ ;  /* 0x000000ffff027224 */ /* 0x002fe400078e00ff */
[----:B--2---:R-:W-:-:S04]  /*0290*/  IMAD.MOV R6, RZ, RZ, -R3 ;  /* 0x000000ffff067224 */ /* 0x004fc800078e0a03 */
[----:B------:R-:W-:Y:S02]  /*02a0*/  IMAD R9, R6, R7, RZ ;  /* 0x0000000706097224 */ /* 0x000fe400078e02ff */
[----:B------:R-:W-:Y:S02]  /*02b0*/  IMAD.MOV.U32 R6, RZ, RZ, R8 ;  /* 0x000000ffff067224 */ /* 0x000fe400078e0008 */
[----:B------:R-:W-:-:S06]  /*02c0*/  IMAD.HI.U32 R3, R3, R9, R2 ;  /* 0x0000000903037227 */ /* 0x000fcc00078e0002 */
[----:B------:R-:W-:-:S04]  /*02d0*/  IMAD.HI.U32 R3, R3, R6, RZ ;  /* 0x0000000603037227 */ /* 0x000fc800078e00ff */
[----:B------:R-:W-:-:S05]  /*02e0*/  IMAD R0, R3, R0, R6 ;  /* 0x0000000003007224 */ /* 0x000fca00078e0206 */
[----:B------:R-:W-:-:S13]  /*02f0*/  ISETP.GT.U32.AND P1, PT, R7, R0, PT ;  /* 0x000000000700720c */ /* 0x000fda0003f24070 */
[----:B------:R-:W-:Y:S01]  /*0300*/  @!P1 IMAD.IADD R0, R0, 0x1, -R7 ;  /* 0x0000000100009824 */ /* 0x000fe200078e0a07 */
[----:B------:R-:W-:Y:S02]  /*0310*/  @!P1 IADD3 R3, R3, 0x1, RZ ;  /* 0x0000000103039810 */ /* 0x000fe40007ffe0ff */
[----:B------:R-:W-:Y:S02]  /*0320*/  ISETP.NE.AND P1, PT, R4, RZ, PT ;  /* 0x000000ff0400720c */ /* 0x000fe40003f25270 */
[----:B------:R-:W-:Y:S02]  /*0330*/  ISETP.GE.U32.AND P0, PT, R0, R7, PT ;  /* 0x000000070000720c */ /* 0x000fe40003f06070 */
[----:B------:R-:W-:Y:S01]  /*0340*/  LOP3.LUT R0, R5, R4, RZ, 0x3c, !PT ;  /* 0x0000000405007212 */ /* 0x000fe200078e3cff */
[----:B------:R-:W1:Y:S03]  /*0350*/  I2F.RP R7, R10 ;  /* 0x0000000a00077306 */ /* 0x000e660000209400 */
[----:B------:R-:W-:Y:S01]  /*0360*/  ISETP.GE.AND P2, PT, R0, RZ, PT ;  /* 0x000000ff0000720c */ /* 0x000fe20003f46270 */
[----:B------:R-:W-:-:S05]  /*0370*/  IMAD.MOV.U32 R0, RZ, RZ, c[0x0][0x178] ;  /* 0x00005e00ff007624 */ /* 0x000fca00078e00ff */
[----:B------:R-:W-:Y:S02]  /*0380*/  IADD3 R0, R0, 0xff, RZ ;  /* 0x000000ff00007810 */ /* 0x000fe40007ffe0ff */
[----:B------:R-:W-:-:S05]  /*0390*/  @P0 IADD3 R3, R3, 0x1, RZ ;  /* 0x0000000103030810 */ /* 0x000fca0007ffe0ff */
[----:B------:R-:W-:Y:S01]  /*03a0*/  IMAD.MOV.U32 R2, RZ, RZ, R3 ;  /* 0x000000ffff027224 */ /* 0x000fe200078e0003 */
[----:B------:R-:W-:Y:S01]  /*03b0*/  SHF.R.S32.HI R3, RZ, 0x1f, R0 ;  /* 0x0000001fff037819 */ /* 0x000fe20000011400 */
[----:B-1----:R-:W-:Y:S02]  /*03c0*/  MUFU.RCP R7, R7 ;  /* 0x0000000700077308 */ /* 0x002fe40000001000 */
[----:B------:R-:W-:Y:S01]  /*03d0*/  @!P2 IMAD.MOV R2, RZ, RZ, -R2 ;  /* 0x000000ffff02a224 */ /* 0x000fe200078e0a02 */
[----:B------:R-:W-:Y:S02]  /*03e0*/  @!P1 LOP3.LUT R2, RZ, R4, RZ, 0x33, !PT ;  /* 0x00000004ff029212 */ /* 0x000fe400078e33ff */
[----:B------:R-:W-:-:S03]  /*03f0*/  LEA.HI R3, R3, R0, RZ, 0x8 ;  /* 0x0000000003037211 */ /* 0x000fc600078f40ff */
[----:B------:R-:W-:Y:S02]  /*0400*/  IMAD.SHL.U32 R8, R2, 0x8, RZ ;  /* 0x0000000802087824 */ /* 0x000fe400078e00ff */
[----:B------:R-:W-:-:S03]  /*0410*/  IMAD.MOV R2, RZ, RZ, -R2 ;  /* 0x000000ffff027224 */ /* 0x000fc600078e0a02 */
[----:B------:R-:W-:Y:S01]  /*0420*/  LEA.HI.SX32 R3, R3, -R8, 0x18 ;  /* 0x8000000803037211 */ /* 0x000fe200078fc2ff */
[----:B------:R-:W-:Y:S02]  /*0430*/  IMAD R12, R4, R2, R5 ;  /* 0x00000002040c7224 */ /* 0x000fe400078e0205 */
[----:B------:R-:W-:Y:S01]  /*0440*/  IMAD.MOV.U32 R2, RZ, RZ, RZ ;  /* 0x000000ffff027224 */ /* 0x000fe200078e00ff */
[----:B------:R-:W-:-:S04]  /*0450*/  IMNMX R13, R3, 0x8, PT ;  /* 0x00000008030d7817 */ /* 0x000fc80003800200 */
[-C--:B------:R-:W-:Y:S02]  /*0460*/  IABS R9, R13.reuse ;  /* 0x0000000d00097213 */ /* 0x080fe40000000000 */
[----:B------:R-:W-:Y:S02]  /*0470*/  IABS R4, R13 ;  /* 0x0000000d00047213 */ /* 0x000fe40000000000 */
[----:B------:R-:W1:Y:S08]  /*0480*/  I2F.RP R0, R9 ;  /* 0x0000000900007306 */ /* 0x000e700000209400 */
[----:B-1----:R-:W1:Y:S02]  /*0490*/  MUFU.RCP R0, R0 ;  /* 0x0000000000007308 */ /* 0x002e640000001000 */
[----:B-1----:R-:W-:-:S02]  /*04a0*/  IADD3 R3, R0, 0xffffffe, RZ ;  /* 0x0ffffffe00037810 */ /* 0x002fc40007ffe0ff */
[----:B------:R-:W-:-:S04]  /*04b0*/  IABS R0, R12 ;  /* 0x0000000c00007213 */ /* 0x000fc80000000000 */
[----:B------:R-:W1:Y:S02]  /*04c0*/  F2I.FTZ.U32.TRUNC.NTZ R3, R3 ;  /* 0x0000000300037305 */ /* 0x000e64000021f000 */
[----:B-1----:R-:W-:-:S04]  /*04d0*/  IMAD.MOV R6, RZ, RZ, -R3 ;  /* 0x000000ffff067224 */ /* 0x002fc800078e0a03 */
[----:B------:R-:W-:Y:S02]  /*04e0*/  IMAD R5, R6, R9, RZ ;  /* 0x0000000906057224 */ /* 0x000fe400078e02ff */
[----:B------:R-:W1:Y:S02]  /*04f0*/  I2F.RP R6, R11 ;  /* 0x0000000b00067306 */ /* 0x000e640000209400 */
[----:B------:R-:W-:-:S04]  /*0500*/  IMAD.HI.U32 R2, R3, R5, R2 ;  /* 0x0000000503027227 */ /* 0x000fc800078e0002 */
[----:B------:R-:W-:Y:S02]  /*0510*/  IMAD.MOV.U32 R3, RZ, RZ, R0 ;  /* 0x000000ffff037224 */ /* 0x000fe400078e0000 */
[----:B------:R-:W-:Y:S01]  /*0520*/  IMAD.MOV R0, RZ, RZ, -R4 ;  /* 0x000000ffff007224 */ /* 0x000fe200078e0a04 */
[----:B------:R-:W-:Y:S01]  /*0530*/  IADD3 R4, R7, 0xffffffe, RZ ;  /* 0x0ffffffe07047810 */ /* 0x000fe20007ffe0ff */
[----:B------:R-:W-:-:S03]  /*0540*/  IMAD.HI.U32 R2, R2, R3, RZ ;  /* 0x0000000302027227 */ /* 0x000fc600078e00ff */
[----:B------:R2:W3:Y:S01]  /*0550*/  F2I.FTZ.U32.TRUNC.NTZ R5, R4 ;  /* 0x0000000400057305 */ /* 0x0004e2000021f000 */
[----:B------:R-:W-:-:S05]  /*0560*/  IMAD R0, R2, R0, R3 ;  /* 0x0000000002007224 */ /* 0x000fca00078e0203 */
[----:B------:R-:W-:Y:S02]  /*0570*/  ISETP.GT.U32.AND P1, PT, R9, R0, PT ;  /* 0x000000000900720c */ /* 0x000fe40003f24070 */
[----:B-1----:R-:W1:Y:S01]  /*0580*/  MUFU.RCP R6, R6 ;  /* 0x0000000600067308 */ /* 0x002e620000001000 */
[----:B--2---:R-:W-:Y:S02]  /*0590*/  IMAD.MOV.U32 R4, RZ, RZ, RZ ;  /* 0x000000ffff047224 */ /* 0x004fe400078e00ff */
[----:B---3--:R-:W-:-:S08]  /*05a0*/  IMAD.MOV R7, RZ, RZ, -R5 ;  /* 0x000000ffff077224 */ /* 0x008fd000078e0a05 */
[----:B------:R-:W-:Y:S01]  /*05b0*/  @!P1 IMAD.IADD R0, R0, 0x1, -R9 ;  /* 0x0000000100009824 */ /* 0x000fe200078e0a09 */
[----:B------:R-:W-:Y:S01]  /*05c0*/  @!P1 IADD3 R2, R2, 0x1, RZ ;  /* 0x0000000102029810 */ /* 0x000fe20007ffe0ff */
[----:B------:R-:W-:Y:S01]  /*05d0*/  IMAD R7, R7, R10, RZ ;  /* 0x0000000a07077224 */ /* 0x000fe200078e02ff */
[----:B------:R-:W-:Y:S02]  /*05e0*/  ISETP.NE.AND P1, PT, R13, RZ, PT ;  /* 0x000000ff0d00720c */ /* 0x000fe40003f25270 */
[----:B-1----:R-:W-:Y:S01]  /*05f0*/  IADD3 R3, R6, 0xffffffe, RZ ;  /* 0x0ffffffe06037810 */ /* 0x002fe20007ffe0ff */
[----:B------:R-:W-:Y:S01]  /*0600*/  IMAD.HI.U32 R6, R5, R7, R4 ;  /* 0x0000000705067227 */ /* 0x000fe200078e0004 */
[----:B------:R-:W-:Y:S02]  /*0610*/  ISETP.GE.U32.AND P0, PT, R0, R9, PT ;  /* 0x000000090000720c */ /* 0x000fe40003f06070 */
[----:B------:R-:W-:Y:S02]  /*0620*/  LOP3.LUT R0, R12, R13, RZ, 0x3c, !PT ;  /* 0x0000000d0c007212 */ /* 0x000fe400078e3cff */
[----:B------:R-:W1:Y:S01]  /*0630*/  F2I.FTZ.U32.TRUNC.NTZ R3, R3 ;  /* 0x0000000300037305 */ /* 0x000e62000021f000 */
[----:B------:R-:W-:-:S02]  /*0640*/  SHF.R.U32.HI R4, RZ, 0x5, R54 ;  /* 0x00000005ff047819 */ /* 0x000fc40000011636 */
[----:B------:R-:W-:Y:S02]  /*0650*/  ISETP.GE.AND P2, PT, R0, RZ, PT ;  /* 0x000000ff0000720c */ /* 0x000fe40003f46270 */
[----:B------:R-:W-:-:S04]  /*0660*/  SGXT.U32 R4, R4, 0x4 ;  /* 0x000000040404781a */ /* 0x000fc80000000000 */
[----:B------:R-:W-:-:S07]  /*0670*/  @P0 IADD3 R2, R2, 0x1, RZ ;  /* 0x0000000102020810 */ /* 0x000fce0007ffe0ff */
[----:B------:R-:W-:Y:S01]  /*0680*/  @!P2 IMAD.MOV R2, RZ, RZ, -R2 ;  /* 0x000000ffff02a224 */ /* 0x000fe200078e0a02 */
[----:B------:R-:W-:Y:S01]  /*0690*/  @!P1 LOP3.LUT R2, RZ, R13, RZ, 0x33, !PT ;  /* 0x0000000dff029212 */ /* 0x000fe200078e33ff */
[----:B-1----:R-:W-:-:S04]  /*06a0*/  IMAD.MOV R14, RZ, RZ, -R3 ;  /* 0x000000ffff0e7224 */ /* 0x002fc800078e0a03 */
[----:B------:R-:W-:Y:S02]  /*06b0*/  IMAD.MOV R0, RZ, RZ, -R2 ;  /* 0x000000ffff007224 */ /* 0x000fe400078e0a02 */
[----:B------:R-:W-:Y:S02]  /*06c0*/  IMAD.SHL.U32 R73, R2, 0x40, RZ ;  /* 0x0000004002497824 */ /* 0x000fe400078e00ff */
[----:B------:R-:W-:Y:S02]  /*06d0*/  IMAD R5, R14, R11, RZ ;  /* 0x0000000b0e057224 */ /* 0x000fe400078e02ff */
[----:B------:R-:W-:Y:S01]  /*06e0*/  IMAD.MOV.U32 R2, RZ, RZ, RZ ;  /* 0x000000ffff027224 */ /* 0x000fe200078e00ff */
[----:B------:R-:W-:Y:S01]  /*06f0*/  LOP3.LUT R4, R73, R4, RZ, 0xfc, !PT ;  /* 0x0000000449047212 */ /* 0x000fe200078efcff */
[----:B------:R-:W-:Y:S02]  /*0700*/  IMAD R0, R13, R0, R12 ;  /* 0x000000000d007224 */ /* 0x000fe400078e020c */
[----:B------:R-:W-:Y:S01]  /*0710*/  IMAD.HI.U32 R2, R3, R5, R2 ;  /* 0x0000000503027227 */ /* 0x000fe200078e0002 */
[----:B------:R-:W-:-:S02]  /*0720*/  LEA.HI R5, R54, R73, RZ, 0x1b ;  /* 0x0000004936057211 */ /* 0x000fc400078fd8ff */
[----:B------:R-:W-:Y:S01]  /*0730*/  LOP3.LUT R3, R54, 0xff, RZ, 0xc0, !PT ;  /* 0x000000ff36037812 */ /* 0x000fe200078ec0ff */
[----:B------:R-:W-:Y:S01]  /*0740*/  IMAD.IADD R0, R8, 0x1, R0 ;  /* 0x0000000108007824 */ /* 0x000fe200078e0200 */
[----:B------:R-:W-:Y:S02]  /*0750*/  IADD3 R14, R5, 0x10, RZ ;  /* 0x00000010050e7810 */ /* 0x000fe40007ffe0ff */
[----:B------:R-:W-:Y:S01]  /*0760*/  IABS R9, R4 ;  /* 0x0000000400097213 */ /* 0x000fe20000000000 */
[----:B------:R-:W-:Y:S01]  /*0770*/  IMAD R107, R0, 0x100, R3 ;  /* 0x00000100006b7824 */ /* 0x000fe200078e0203 */
[----:B------:R-:W-:Y:S01]  /*0780*/  LOP3.LUT R16, R4, 0x20, RZ, 0xfc, !PT ;  /* 0x0000002004107812 */ /* 0x000fe200078efcff */
[----:B------:R-:W-:Y:S01]  /*0790*/  IMAD.SHL.U32 R3, R3, 0x4, RZ ;  /* 0x0000000403037824 */ /* 0x000fe200078e00ff */
[----:B------:R-:W-:Y:S01]  /*07a0*/  IADD3 R12, R5, 0x30, RZ ;  /* 0x00000030050c7810 */ /* 0x000fe20007ffe0ff */
[----:B------:R-:W-:Y:S01]  /*07b0*/  IMAD.HI.U32 R0, R6, R9, RZ ;  /* 0x0000000906007227 */ /* 0x000fe200078e00ff */
[----:B------:R-:W-:-:S02]  /*07c0*/  IABS R13, R14 ;  /* 0x0000000e000d7213 */ /* 0x000fc40000000000 */
[----:B------:R-:W-:Y:S01]  /*07d0*/  IABS R15, R16 ;  /* 0x00000010000f7213 */ /* 0x000fe20000000000 */
[----:B------:R-:W-:Y:S01]  /*07e0*/  IMAD.MOV R0, RZ, RZ, -R0 ;  /* 0x000000ffff007224 */ /* 0x000fe200078e0a00 */
[----:B------:R-:W-:Y:S01]  /*07f0*/  IABS R17, R12 ;  /* 0x0000000c00117213 */ /* 0x000fe20000000000 */
[C---:B------:R-:W-:Y:S01]  /*0800*/  IMAD.HI.U32 R5, R6.reuse, R13, RZ ;  /* 0x0000000d06057227 */ /* 0x040fe200078e00ff */
[----:B------:R-:W-:Y:S02]  /*0810*/  IABS R8, R107 ;  /* 0x0000006b00087213 */ /* 0x000fe40000000000 */
[----:B------:R-:W-:Y:S01]  /*0820*/  LOP3.LUT R72, R3, 0x420, R72, 0x78, !PT ;  /* 0x0000042003487812 */ /* 0x000fe200078e7848 */
[----:B------:R-:W-:-:S03]  /*0830*/  IMAD.HI.U32 R7, R6, R15, RZ ;  /* 0x0000000f06077227 */ /* 0x000fc600078e00ff */
[----:B------:R-:W-:Y:S01]  /*0840*/  LOP3.LUT R102, R72, 0x40, RZ, 0x3c, !PT ;  /* 0x0000004048667812 */ /* 0x000fe200078e3cff */
[----:B------:R-:W-:-:S04]  /*0850*/  IMAD.HI.U32 R6, R6, R17, RZ ;  /* 0x0000001106067227 */ /* 0x000fc800078e00ff */
[C---:B------:R-:W-:Y:S02]  /*0860*/  IMAD R0, R10.reuse, R0, R9 ;  /* 0x000000000a007224 */ /* 0x040fe400078e0209 */
[----:B------:R-:W-:Y:S02]  /*0870*/  IMAD.MOV R7, RZ, RZ, -R7 ;  /* 0x000000ffff077224 */ /* 0x000fe400078e0a07 */
[----:B------:R-:W-:Y:S01]  /*0880*/  IMAD.MOV R5, RZ, RZ, -R5 ;  /* 0x000000ffff057224 */ /* 0x000fe200078e0a05 */
[C---:B------:R-:W-:Y:S01]  /*0890*/  ISETP.GT.U32.AND P1, PT, R10.reuse, R0, PT ;  /* 0x000000000a00720c */ /* 0x040fe20003f24070 */
[----:B------:R-:W-:Y:S02]  /*08a0*/  IMAD.MOV R9, RZ, RZ, -R6 ;  /* 0x000000ffff097224 */ /* 0x000fe400078e0a06 */
[C---:B------:R-:W-:Y:S01]  /*08b0*/  IMAD R6, R10.reuse, R7, R15 ;  /* 0x000000070a067224 */ /* 0x040fe200078e020f */
[----:B------:R-:W-:Y:S01]  /*08c0*/  SHF.R.U32.HI R15, RZ, 0x8, R54 ;  /* 0x00000008ff0f7819 */ /* 0x000fe20000011636 */
[----:B------:R-:W-:-:S02]  /*08d0*/  IMAD R5, R10, R5, R13 ;  /* 0x000000050a057224 */ /* 0x000fc400078e020d */
[C---:B------:R-:W-:Y:S01]  /*08e0*/  IMAD R7, R10.reuse, R9, R17 ;  /* 0x000000090a077224 */ /* 0x040fe200078e0211 */
[----:B------:R-:W-:Y:S01]  /*08f0*/  ISETP.GT.U32.AND P5, PT, R10, R6, PT ;  /* 0x000000060a00720c */ /* 0x000fe20003fa4070 */
[----:B------:R-:W-:Y:S01]  /*0900*/  IMAD.HI.U32 R2, R2, R8, RZ ;  /* 0x0000000802027227 */ /* 0x000fe200078e00ff */
[C---:B------:R-:W-:Y:S02]  /*0910*/  ISETP.GT.U32.AND P3, PT, R10.reuse, R5, PT ;  /* 0x000000050a00720c */ /* 0x040fe40003f64070 */
[----:B------:R-:W-:Y:S01]  /*0920*/  ISETP.GT.U32.AND P2, PT, R10, R7, PT ;  /* 0x000000070a00720c */ /* 0x000fe20003f44070 */
[----:B------:R-:W-:Y:S01]  /*0930*/  IMAD.MOV R2, RZ, RZ, -R2 ;  /* 0x000000ffff027224 */ /* 0x000fe200078e0a02 */
[----:B------:R-:W-:Y:S01]  /*0940*/  SGXT.U32 R15, R15, 0x1 ;  /* 0x000000010f0f781a */ /* 0x000fe20000000000 */
[----:B------:R-:W-:Y:S01]  /*0950*/  @!P1 IMAD.IADD R0, R0, 0x1, -R10 ;  /* 0x0000000100009824 */ /* 0x000fe200078e0a0a */
[----:B------:R-:W-:Y:S01]  /*0960*/  SHF.R.U32.HI R9, RZ, 0x1, R54 ;  /* 0x00000001ff097819 */ /* 0x000fe20000011636 */
[----:B------:R-:W-:Y:S01]  /*0970*/  IMAD R2, R11, R2, R8 ;  /* 0x000000020b027224 */ /* 0x000fe200078e0208 */
[----:B------:R-:W-:Y:S01]  /*0980*/  SEL R8, RZ, 0x4, P6 ;  /* 0x00000004ff087807 */ /* 0x000fe20003000000 */
[----:B------:R-:W-:Y:S01]  /*0990*/  IMAD R100, R15, c[0x0][0x188], RZ ;  /* 0x000062000f647a24 */ /* 0x000fe200078e02ff */
[----:B------:R-:W-:Y:S01]  /*09a0*/  ISETP.GT.U32.AND P1, PT, R10, R0, PT ;  /* 0x000000000a00720c */ /* 0x000fe20003f24070 */
[--C-:B------:R-:W-:Y:S01]  /*09b0*/  @!P5 IMAD.IADD R6, R6, 0x1, -R10.reuse ;  /* 0x000000010606d824 */ /* 0x100fe200078e0a0a */
[----:B------:R-:W-:Y:S01]  /*09c0*/  SEL R8, R8, RZ, P4 ;  /* 0x000000ff08087207 */ /* 0x000fe20002000000 */
[--C-:B------:R-:W-:Y:S01]  /*09d0*/  @!P3 IMAD.IADD R5, R5, 0x1, -R10.reuse ;  /* 0x000000010505b824 */ /* 0x100fe200078e0a0a */
[----:B------:R-:W-:Y:S01]  /*09e0*/  ISETP.GT.U32.AND P5, PT, R11, R2, PT ;  /* 0x000000020b00720c */ /* 0x000fe20003fa4070 */
[----:B------:R-:W-:Y:S01]  /*09f0*/  @!P2 IMAD.IADD R7, R7, 0x1, -R10 ;  /* 0x000000010707a824 */ /* 0x000fe200078e0a0a */
[----:B------:R-:W-:Y:S01]  /*0a00*/  ISETP.GT.U32.AND P2, PT, R10, R6, PT ;  /* 0x000000060a00720c */ /* 0x000fe20003f44070 */
[----:B------:R-:W-:Y:S01]  /*0a10*/  IMAD.SHL.U32 R88, R100, 0x4, RZ ;  /* 0x0000000464587824 */ /* 0x000fe200078e00ff */
[----:B------:R-:W-:-:S02]  /*0a20*/  ISETP.GT.U32.AND P3, PT, R10, R5, PT ;  /* 0x000000050a00720c */ /* 0x000fc40003f64070 */
[----:B------:R-:W-:Y:S02]  /*0a30*/  ISETP.GT.U32.AND P4, PT, R10, R7, PT ;  /* 0x000000070a00720c */ /* 0x000fe40003f84070 */
[C---:B------:R-:W-:Y:S01]  /*0a40*/  ISETP.GE.AND P0, PT, R15.reuse, c[0x0][0x180], PT ;  /* 0x000060000f007a0c */ /* 0x040fe20003f06270 */
[--C-:B------:R-:W-:Y:S01]  /*0a50*/  @!P1 IMAD.IADD R0, R0, 0x1, -R10.reuse ;  /* 0x0000000100009824 */ /* 0x100fe200078e0a0a */
[----:B------:R-:W-:Y:S02]  /*0a60*/  LOP3.LUT R118, R15, 0x4, RZ, 0xfc, !PT ;  /* 0x000000040f767812 */ /* 0x000fe400078efcff */
[----:B------:R-:W-:Y:S01]  /*0a70*/  SEL R3, R50, RZ, !P0 ;  /* 0x000000ff32037207 */ /* 0x000fe20004000000 */
[----:B------:R-:W-:Y:S01]  /*0a80*/  @!P5 IMAD.IADD R2, R2, 0x1, -R11 ;  /* 0x000000010202d824 */ /* 0x000fe200078e0a0b */
[----:B------:R-:W-:Y:S01]  /*0a90*/  ISETP.GE.AND P5, PT, R118, c[0x0][0x180], PT ;  /* 0x0000600076007a0c */ /* 0x000fe20003fa6270 */
[--C-:B------:R-:W-:Y:S01]  /*0aa0*/  @!P2 IMAD.IADD R6, R6, 0x1, -R10.reuse ;  /* 0x000000010606a824 */ /* 0x100fe200078e0a0a */
[----:B------:R-:W-:Y:S01]  /*0ab0*/  ISETP.NE.U32.AND P6, PT, R3, RZ, PT ;  /* 0x000000ff0300720c */ /* 0x000fe20003fc5070 */
[--C-:B------:R-:W-:Y:S01]  /*0ac0*/  @!P3 IMAD.IADD R5, R5, 0x1, -R10.reuse ;  /* 0x000000010505b824 */ /* 0x100fe200078e0a0a */
[----:B------:R-:W-:Y:S01]  /*0ad0*/  ISETP.GE.AND P1, PT, R14, RZ, PT ;  /* 0x000000ff0e00720c */ /* 0x000fe20003f26270 */
[----:B------:R-:W-:Y:S01]  /*0ae0*/  @!P4 IMAD.IADD R7, R7, 0x1, -R10 ;  /* 0x000000010707c824 */ /* 0x000fe200078e0a0a */
[----:B------:R-:W-:Y:S01]  /*0af0*/  ISETP.GE.AND P2, PT, R16, RZ, PT ;  /* 0x000000ff1000720c */ /* 0x000fe20003f46270 */
[----:B------:R-:W-:Y:S01]  /*0b00*/  IMAD.MOV.U32 R10, RZ, RZ, c[0x0][0x188] ;  /* 0x00006200ff0a7624 */ /* 0x000fe200078e00ff */
[----:B------:R-:W-:Y:S01]  /*0b10*/  SEL R3, R50, RZ, !P5 ;  /* 0x000000ff32037207 */ /* 0x000fe20006800000 */
[----:B------:R-:W-:Y:S01]  /*0b20*/  IMAD R14, R125, c[0x0][0x18c], RZ ;  /* 0x000063007d0e7a24 */ /* 0x000fe200078e02ff */
[----:B------:R-:W-:Y:S01]  /*0b30*/  ISETP.GE.AND P3, PT, R4, RZ, PT ;  /* 0x000000ff0400720c */ /* 0x000fe20003f66270 */
[----:B------:R-:W-:Y:S01]  /*0b40*/  IMAD R99, R10, 0x2, R100 ;  /* 0x000000020a637824 */ /* 0x000fe200078e0264 */
[----:B------:R-:W-:-:S02]  /*0b50*/  ISETP.GE.AND P5, PT, R12, RZ, PT ;  /* 0x000000ff0c00720c */ /* 0x000fc40003fa6270 */
[----:B------:R-:W-:Y:S01]  /*0b60*/  LOP3.LUT R116, R15, 0x8, RZ, 0xfc, !PT ;  /* 0x000000080f747812 */ /* 0x000fe200078efcff */
[----:B------:R-:W-:Y:S01]  /*0b70*/  IMAD R98, R10, 0x2, R99 ;  /* 0x000000020a627824 */ /* 0x000fe200078e0263 */
[----:B------:R-:W-:Y:S01]  /*0b80*/  ISETP.NE.U32.AND P0, PT, R8, RZ, PT ;  /* 0x000000ff0800720c */ /* 0x000fe20003f05070 */
[----:B------:R-:W-:Y:S01]  /*0b90*/  @!P1 IMAD.MOV R5, RZ, RZ, -R5 ;  /* 0x000000ffff059224 */ /* 0x000fe200078e0a05 */
[----:B------:R-:W-:Y:S01]  /*0ba0*/  ISETP.GE.AND P4, PT, R116, c[0x0][0x180], PT ;  /* 0x0000600074007a0c */ /* 0x000fe20003f86270 */
[----:B------:R-:W-:Y:S01]  /*0bb0*/  IMAD R97, R10, 0x2, R98 ;  /* 0x000000020a617824 */ /* 0x000fe200078e0262 */
[----:B------:R-:W-:Y:S01]  /*0bc0*/  ISETP.NE.U32.AND P1, PT, R3, RZ, PT ;  /* 0x000000ff0300720c */ /* 0x000fe20003f25070 */
[----:B------:R-:W-:Y:S01]  /*0bd0*/  @!P2 IMAD.MOV R6, RZ, RZ, -R6 ;  /* 0x000000ffff06a224 */ /* 0x000fe200078e0a06 */
[----:B------:R-:W-:Y:S01]  /*0be0*/  SEL R4, R50, RZ, !P4 ;  /* 0x000000ff32047207 */ /* 0x000fe20006000000 */
[C---:B------:R-:W-:Y:S01]  /*0bf0*/  IMAD R96, R10.reuse, 0x2, R97 ;  /* 0x000000020a607824 */ /* 0x040fe200078e0261 */
[----:B------:R-:W-:Y:S01]  /*0c00*/  ISETP.NE.AND P2, PT, RZ, c[0x0][0x17c], PT ;  /* 0x00005f00ff007a0c */ /* 0x000fe20003f45270 */
[----:B------:R-:W-:Y:S01]  /*0c10*/  @!P3 IMAD.MOV R0, RZ, RZ, -R0 ;  /* 0x000000ffff00b224 */ /* 0x000fe200078e0a00 */
[----:B------:R-:W-:Y:S01]  /*0c20*/  LOP3.LUT R3, RZ, c[0x0][0x17c], RZ, 0x33, !PT ;  /* 0x00005f00ff037a12 */ /* 0x000fe200078e33ff */
[----:B------:R-:W-:Y:S01]  /*0c30*/  @!P5 IMAD.MOV R7, RZ, RZ, -R7 ;  /* 0x000000ffff07d224 */ /* 0x000fe200078e0a07 */
[----:B------:R-:W-:Y:S01]  /*0c40*/  ISETP.GT.U32.AND P3, PT, R11, R2, PT ;  /* 0x000000020b00720c */ /* 0x000fe20003f64070 */
[----:B------:R-:W-:Y:S01]  /*0c50*/  IMAD R95, R10, 0x2, R96 ;  /* 0x000000020a5f7824 */ /* 0x000fe200078e0260 */
[----:B------:R-:W-:Y:S01]  /*0c60*/  ISETP.NE.U32.AND P4, PT, R4, RZ, PT ;  /* 0x000000ff0400720c */ /* 0x000fe20003f85070 */
[----:B------:R-:W-:Y:S01]  /*0c70*/  IMAD.SHL.U32 R87, R99, 0x4, RZ ;  /* 0x0000000463577824 */ /* 0x000fe200078e00ff */
[----:B------:R-:W-:Y:S01]  /*0c80*/  SEL R12, R3, R6, !P2 ;  /* 0x00000006030c7207 */ /* 0x000fe20005000000 */
[----:B------:R-:W-:Y:S01]  /*0c90*/  IMAD R94, R10, 0x2, R95 ;  /* 0x000000020a5e7824 */ /* 0x000fe200078e025f */
[----:B------:R-:W-:Y:S01]  /*0ca0*/  ISETP.GE.AND P5, PT, R107, RZ, PT ;  /* 0x000000ff6b00720c */ /* 0x000fe20003fa6270 */
[----:B------:R-:W-:Y:S01]  /*0cb0*/  IMAD.SHL.U32 R86, R98, 0x4, RZ ;  /* 0x0000000462567824 */ /* 0x000fe200078e00ff */
[C---:B------:R-:W-:Y:S01]  /*0cc0*/  SEL R4, R3.reuse, R0, !P2 ;  /* 0x0000000003047207 */ /* 0x040fe20005000000 */
[----:B------:R-:W-:Y:S01]  /*0cd0*/  IMAD R93, R10, 0x2, R94 ;  /* 0x000000020a5d7824 */ /* 0x000fe200078e025e */
[C---:B------:R-:W-:Y:S01]  /*0ce0*/  SEL R8, R3.reuse, R5, !P2 ;  /* 0x0000000503087207 */ /* 0x040fe20005000000 */
[----:B------:R-:W-:Y:S01]  /*0cf0*/  IMAD.SHL.U32 R0, R14, 0x4, RZ ;  /* 0x000000040e007824 */ /* 0x000fe200078e00ff */
[----:B------:R-:W-:Y:S01]  /*0d00*/  SEL R6, R3, R7, !P2 ;  /* 0x0000000703067207 */ /* 0x000fe20005000000 */
[----:B------:R-:W-:Y:S01]  /*0d10*/  @!P3 IMAD.IADD R2, R2, 0x1, -R11 ;  /* 0x000000010202b824 */ /* 0x000fe200078e0a0b */
[----:B------:R-:W-:Y:S01]  /*0d20*/  ISETP.NE.AND P2, PT, RZ, c[0x0][0x178], PT ;  /* 0x00005e00ff007a0c */ /* 0x000fe20003f45270 */
[----:B------:R-:W-:Y:S01]  /*0d30*/  IMAD R92, R10, 0x2, R93 ;  /* 0x000000020a5c7824 */ /* 0x000fe200078e025d */
[----:B------:R-:W-:Y:S01]  /*0d40*/  IADD3 R11, P3, R0, c[0x0][0x168], RZ ;  /* 0x00005a00000b7a10 */ /* 0x000fe20007f7e0ff */
[----:B------:R-:W-:Y:S01]  /*0d50*/  IMAD R3, R4, c[0x0][0x190], RZ ;  /* 0x0000640004037a24 */ /* 0x000fe200078e02ff */
[----:B------:R-:W-:Y:S01]  /*0d60*/  LOP3.LUT R112, R15, 0x10, RZ, 0xfc, !PT ;  /* 0x000000100f707812 */ /* 0x000fe200078efcff */
[----:B------:R-:W-:Y:S01]  /*0d70*/  @!P5 IMAD.MOV R2, RZ, RZ, -R2 ;  /* 0x000000ffff02d224 */ /* 0x000fe200078e0a02 */
[----:B------:R-:W-:Y:S01]  /*0d80*/  LEA.HI.X.SX32 R51, R14, c[0x0][0x16c], 0x2, P3 ;  /* 0x00005b000e337a11 */ /* 0x000fe200018f16ff */
[----:B------:R-:W-:Y:S01]  /*0d90*/  IMAD R91, R10, 0x2, R92 ;  /* 0x000000020a5b7824 */ /* 0x000fe200078e025c */
[----:B------:R-:W-:Y:S01]  /*0da0*/  ISETP.GE.AND P3, PT, R112, c[0x0][0x180], PT ;  /* 0x0000600070007a0c */ /* 0x000fe20003f66270 */
[----:B------:R-:W-:Y:S01]  /*0db0*/  IMAD R4, R8, c[0x0][0x190], RZ ;  /* 0x0000640008047a24 */ /* 0x000fe200078e02ff */
[----:B------:R-:W-:Y:S01]  /*0dc0*/  LOP3.LUT R74, R74, 0x70, R9, 0x78, !PT ;  /* 0x000000704a4a7812 */ /* 0x000fe200078e7809 */
[----:B------:R-:W-:Y:S01]  /*0dd0*/  IMAD R90, R10, 0x2, R91 ;  /* 0x000000020a5a7824 */ /* 0x000fe200078e025b */
[----:B------:R-:W-:Y:S01]  /*0de0*/  SEL R53, R50, RZ, !P3 ;  /* 0x000000ff32357207 */ /* 0x000fe20005800000 */
[----:B------:R-:W-:Y:S01]  /*0df0*/  IMAD.SHL.U32 R85, R97, 0x4, RZ ;  /* 0x0000000461557824 */ /* 0x000fe200078e00ff */
[----:B------:R-:W-:Y:S01]  /*0e00*/  @!P2 LOP3.LUT R2, RZ, c[0x0][0x178], RZ, 0x33, !PT ;  /* 0x00005e00ff02aa12 */ /* 0x000fe200078e33ff */
[----:B------:R-:W-:Y:S01]  /*0e10*/  IMAD R89, R10, 0x2, R90 ;  /* 0x000000020a597824 */ /* 0x000fe200078e025a */
[----:B------:R-:W-:Y:S01]  /*0e20*/  LEA R28, P3, R3, R11, 0x2 ;  /* 0x0000000b031c7211 */ /* 0x000fe200078610ff */
[----:B------:R-:W-:Y:S01]  /*0e30*/  IMAD.SHL.U32 R84, R96, 0x4, RZ ;  /* 0x0000000460547824 */ /* 0x000fe200078e00ff */
[----:B------:R-:W-:Y:S01]  /*0e40*/  LOP3.LUT R114, R15, 0xc, RZ, 0xfc, !PT ;  /* 0x0000000c0f727812 */ /* 0x000fe200078efcff */
[----:B------:R-:W-:Y:S01]  /*0e50*/  IMAD R2, R2, c[0x0][0x184], RZ ;  /* 0x0000610002027a24 */ /* 0x000fe200078e02ff */
[----:B------:R-:W-:Y:S01]  /*0e60*/  LEA.HI.X.SX32 R29, R3, R51, 0x2, P3 ;  /* 0x00000033031d7211 */ /* 0x000fe200018f16ff */
[----:B------:R-:W-:Y:S01]  /*0e70*/  IMAD R5, R10, 0x2, R89 ;  /* 0x000000020a057824 */ /* 0x000fe200078e0259 */
[----:B------:R-:W-:Y:S01]  /*0e80*/  LEA R16, P3, R4, R11, 0x2 ;  /* 0x0000000b04107211 */ /* 0x000fe200078610ff */
[----:B------:R-:W-:Y:S01]  /*0e90*/  IMAD.SHL.U32 R7, R2, 0x4, RZ ;  /* 0x0000000402077824 */ /* 0x000fe200078e00ff */
[----:B------:R-:W-:Y:S01]  /*0ea0*/  ISETP.GE.AND P5, PT, R114, c[0x0][0x180], PT ;  /* 0x0000600072007a0c */ /* 0x000fe20003fa6270 */
[----:B------:R-:W-:Y:S01]  /*0eb0*/  IMAD R8, R10, 0x2, R5 ;  /* 0x000000020a087824 */ /* 0x000fe200078e0205 */
[----:B------:R-:W-:Y:S01]  /*0ec0*/  LEA.HI.X.SX32 R17, R4, R51, 0x2, P3 ;  /* 0x0000003304117211 */ /* 0x000fe200018f16ff */
[----:B------:R-:W-:Y:S01]  /*0ed0*/  IMAD.SHL.U32 R83, R95, 0x4, RZ ;  /* 0x000000045f537824 */ /* 0x000fe200078e00ff */
[----:B------:R-:W-:Y:S01]  /*0ee0*/  IADD3 R24, P2, R7, c[0x0][0x160], RZ ;  /* 0x0000580007187a10 */ /* 0x000fe20007f5e0ff */
[----:B------:R-:W-:Y:S01]  /*0ef0*/  IMAD R9, R10, 0x2, R8 ;  /* 0x000000020a097824 */ /* 0x000fe200078e0208 */
[----:B------:R-:W-:Y:S01]  /*0f00*/  SEL R52, R50, RZ, !P5 ;  /* 0x000000ff32347207 */ /* 0x000fe20006800000 */
[----:B------:R-:W-:Y:S01]  /*0f10*/  IMAD.SHL.U32 R82, R94, 0x4, RZ ;  /* 0x000000045e527824 */ /* 0x000fe200078e00ff */
[----:B------:R-:W-:Y:S01]  /*0f20*/  LEA.HI.X.SX32 R13, R2, c[0x0][0x164], 0x2, P2 ;  /* 0x00005900020d7a11 */ /* 0x000fe200010f16ff */
[----:B------:R-:W-:Y:S01]  /*0f30*/  IMAD R10, R10, 0x2, R9 ;  /* 0x000000020a0a7824 */ /* 0x000fe200078e0209 */
[-C--:B------:R-:W-:Y:S01]  /*0f40*/  LEA R34, P2, R5, R24.reuse, 0x2 ;  /* 0x0000001805227211 */ /* 0x080fe200078410ff */
[----:B------:R-:W-:Y:S01]  /*0f50*/  IMAD.SHL.U32 R81, R93, 0x4, RZ ;  /* 0x000000045d517824 */ /* 0x000fe200078e00ff */
[-C--:B------:R-:W-:Y:S01]  /*0f60*/  LEA R22, P3, R8, R24.reuse, 0x2 ;  /* 0x0000001808167211 */ /* 0x080fe200078610ff */
[----:B------:R-:W-:Y:S01]  /*0f70*/  IMAD.SHL.U32 R80, R92, 0x4, RZ ;  /* 0x000000045c507824 */ /* 0x000fe200078e00ff */
[-C--:B------:R-:W-:Y:S01]  /*0f80*/  LEA.HI.X.SX32 R35, R5, R13.reuse, 0x2, P2 ;  /* 0x0000000d05237211 */ /* 0x080fe200010f16ff */
[----:B------:R-:W-:Y:S01]  /*0f90*/  IMAD.SHL.U32 R79, R91, 0x4, RZ ;  /* 0x000000045b4f7824 */ /* 0x000fe200078e00ff */
[-C--:B------:R-:W-:Y:S01]  /*0fa0*/  LEA R32, P2, R9, R24.reuse, 0x2 ;  /* 0x0000001809207211 */ /* 0x080fe200078410ff */
[----:B------:R-:W-:Y:S01]  /*0fb0*/  IMAD.SHL.U32 R78, R90, 0x4, RZ ;  /* 0x000000045a4e7824 */ /* 0x000fe200078e00ff */
[-C--:B------:R-:W-:Y:S01]  /*0fc0*/  LEA.HI.X.SX32 R23, R8, R13.reuse, 0x2, P3 ;  /* 0x0000000d08177211 */ /* 0x080fe200018f16ff */
[----:B------:R-:W-:Y:S01]  /*0fd0*/  IMAD.SHL.U32 R77, R89, 0x4, RZ ;  /* 0x00000004594d7824 */ /* 0x000fe200078e00ff */
[-C--:B------:R-:W-:Y:S01]  /*0fe0*/  LEA R20, P3, R10, R24.reuse, 0x2 ;  /* 0x000000180a147211 */ /* 0x080fe200078610ff */
[----:B------:R-:W-:Y:S01]  /*0ff0*/  IMAD R5, R12, c[0x0][0x190], RZ ;  /* 0x000064000c057a24 */ /* 0x000fe200078e02ff */
[----:B------:R-:W-:Y:S01]  /*1000*/  LEA.HI.X.SX32 R33, R9, R13, 0x2, P2 ;  /* 0x0000000d09217211 */ /* 0x000fe200010f16ff */
[----:B------:R-:W-:Y:S01]  /*1010*/  IMAD R6, R6, c[0x0][0x190], RZ ;  /* 0x0000640006067a24 */ /* 0x000fe200078e02ff */
[----:B------:R-:W-:-:S02]  /*1020*/  IADD3 R48, P2, R88, R24, RZ ;  /* 0x0000001858307210 */ /* 0x000fc40007f5e0ff */
[-C--:B------:R-:W-:Y:S02]  /*1030*/  LEA.HI.X.SX32 R21, R10, R13.reuse, 0x2, P3 ;  /* 0x0000000d0a157211 */ /* 0x080fe400018f16ff */
[-C--:B------:R-:W-:Y:S02]  /*1040*/  IADD3 R38, P3, R87, R24.reuse, RZ ;  /* 0x0000001857267210 */ /* 0x080fe40007f7e0ff */
[-C--:B------:R-:W-:Y:S02]  /*1050*/  LEA.HI.X.SX32 R49, R100, R13.reuse, 0x2, P2 ;  /* 0x0000000d64317211 */ /* 0x080fe400010f16ff */
[-C--:B------:R-:W-:Y:S02]  /*1060*/  IADD3 R46, P2, R86, R24.reuse, RZ ;  /* 0x00000018562e7210 */ /* 0x080fe40007f5e0ff */
[----:B------:R-:W-:Y:S01]  /*1070*/  LEA.HI.X.SX32 R39, R99, R13, 0x2, P3 ;  /* 0x0000000d63277211 */ /* 0x000fe200018f16ff */
[----:B------:R1:W-:Y:S01]  /*1080*/  LDGSTS.E [R72], [R48.64], P6 ;  /* 0x0000000030487fae */ /* 0x0003e2000b12184e */
[----:B------:R-:W-:-:S02]  /*1090*/  IADD3 R30, P3, R85, R24, RZ ;  /* 0x00000018551e7210 */ /* 0x000fc40007f7e0ff */
[-C--:B------:R-:W-:Y:S02]  /*10a0*/  LEA.HI.X.SX32 R47, R98, R13.reuse, 0x2, P2 ;  /* 0x0000000d622f7211 */ /* 0x080fe400010f16ff */
[-C--:B------:R-:W-:Y:S02]  /*10b0*/  IADD3 R44, P2, R84, R24.reuse, RZ ;  /* 0x00000018542c7210 */ /* 0x080fe40007f5e0ff */
[-C--:B------:R-:W-:Y:S01]  /*10c0*/  LEA.HI.X.SX32 R31, R97, R13.reuse, 0x2, P3 ;  /* 0x0000000d611f7211 */ /* 0x080fe200018f16ff */
[----:B------:R2:W-:Y:S01]  /*10d0*/  LDGSTS.E [R72+0x1000], [R46.64], P1 ;  /* 0x010000002e487fae */ /* 0x0005e2000892184e */
[-C--:B------:R-:W-:Y:S02]  /*10e0*/  IADD3 R8, P3, R83, R24.reuse, RZ ;  /* 0x0000001853087210 */ /* 0x080fe40007f7e0ff */
[----:B------:R-:W-:Y:S02]  /*10f0*/  LEA.HI.X.SX32 R45, R96, R13, 0x2, P2 ;  /* 0x0000000d602d7211 */ /* 0x000fe400010f16ff */
[----:B------:R-:W-:-:S02]  /*1100*/  IADD3 R42, P2, R82, R24, RZ ;  /* 0x00000018522a7210 */ /* 0x000fc40007f5e0ff */
[-C--:B------:R-:W-:Y:S01]  /*1110*/  LEA.HI.X.SX32 R9, R95, R13.reuse, 0x2, P3 ;  /* 0x0000000d5f097211 */ /* 0x080fe200018f16ff */
[----:B------:R3:W-:Y:S01]  /*1120*/  LDGSTS.E [R72+0x2000], [R44.64], P4 ;  /* 0x020000002c487fae */ /* 0x0007e2000a12184e */
[-C--:B------:R-:W-:Y:S02]  /*1130*/  IADD3 R18, P3, R81, R24.reuse, RZ ;  /* 0x0000001851127210 */ /* 0x080fe40007f7e0ff */
[-C--:B------:R-:W-:Y:S02]  /*1140*/  LEA.HI.X.SX32 R43, R94, R13.reuse, 0x2, P2 ;  /* 0x0000000d5e2b7211 */ /* 0x080fe400010f16ff */
[-C--:B------:R-:W-:Y:S02]  /*1150*/  IADD3 R40, P2, R80, R24.reuse, RZ ;  /* 0x0000001850287210 */ /* 0x080fe40007f5e0ff */
[----:B------:R-:W-:Y:S02]  /*1160*/  LEA.HI.X.SX32 R19, R93, R13, 0x2, P3 ;  /* 0x0000000d5d137211 */ /* 0x000fe400018f16ff */
[----:B------:R-:W-:-:S02]  /*1170*/  IADD3 R26, P3, R79, R24, RZ ;  /* 0x000000184f1a7210 */ /* 0x000fc40007f7e0ff */
[-C--:B------:R-:W-:Y:S01]  /*1180*/  LEA.HI.X.SX32 R41, R92, R13.reuse, 0x2, P2 ;  /* 0x0000000d5c297211 */ /* 0x080fe200010f16ff */
[----:B---3--:R-:W-:Y:S01]  /*1190*/  IMAD.WIDE R44, R55, 0x4, R44 ;  /* 0x00000004372c7825 */ /* 0x008fe200078e022c */
[-C--:B------:R-:W-:Y:S02]  /*11a0*/  IADD3 R36, P2, R78, R24.reuse, RZ ;  /* 0x000000184e247210 */ /* 0x080fe40007f5e0ff */
[-C--:B------:R-:W-:Y:S02]  /*11b0*/  LEA.HI.X.SX32 R27, R91, R13.reuse, 0x2, P3 ;  /* 0x0000000d5b1b7211 */ /* 0x080fe400018f16ff */
[----:B------:R-:W-:Y:S02]  /*11c0*/  IADD3 R24, P3, R77, R24, RZ ;  /* 0x000000184d187210 */ /* 0x000fe40007f7e0ff */
[----:B------:R-:W-:Y:S02]  /*11d0*/  LEA.HI.X.SX32 R37, R90, R13, 0x2, P2 ;  /* 0x0000000d5a257211 */ /* 0x000fe400010f16ff */
[----:B------:R-:W-:-:S02]  /*11e0*/  LEA R12, P2, R5, R11, 0x2 ;  /* 0x0000000b050c7211 */ /* 0x000fc400078410ff */
[----:B------:R-:W-:Y:S02]  /*11f0*/  LEA.HI.X.SX32 R25, R89, R13, 0x2, P3 ;  /* 0x0000000d59197211 */ /* 0x000fe400018f16ff */
[----:B------:R-:W-:Y:S02]  /*1200*/  LEA.HI.X.SX32 R13, R5, R51, 0x2, P2 ;  /* 0x00000033050d7211 */ /* 0x000fe400010f16ff */
[C---:B------:R-:W-:Y:S02]  /*1210*/  LEA R10, P2, R6.reuse, R11, 0x2 ;  /* 0x0000000b060a7211 */ /* 0x040fe400078410ff */
[----:B------:R-:W-:Y:S02]  /*1220*/  LOP3.LUT R110, R15, 0x14, RZ, 0xfc, !PT ;  /* 0x000000140f6e7812 */ /* 0x000fe400078efcff */
[----:B------:R-:W-:Y:S02]  /*1230*/  LEA.HI.X.SX32 R11, R6, R51, 0x2, P2 ;  /* 0x00000033060b7211 */ /* 0x000fe400010f16ff */
[----:B------:R-:W-:-:S02]  /*1240*/  ISETP.NE.U32.AND P5, PT, R52, RZ, PT ;  /* 0x000000ff3400720c */ /* 0x000fc40003fa5070 */
[----:B------:R-:W-:Y:S02]  /*1250*/  ISETP.GE.AND P2, PT, R110, c[0x0][0x180], PT ;  /* 0x000060006e007a0c */ /* 0x000fe40003f46270 */
[C---:B------:R-:W-:Y:S02]  /*1260*/  LOP3.LUT R106, R15.reuse, 0x18, RZ, 0xfc, !PT ;  /* 0x000000180f6a7812 */ /* 0x040fe400078efcff */
[----:B------:R-:W-:Y:S02]  /*1270*/  SEL R51, R50, RZ, !P2 ;  /* 0x000000ff32337207 */ /* 0x000fe40005000000 */
[----:B------:R-:W-:Y:S02]  /*1280*/  LOP3.LUT R104, R15, 0x1c, RZ, 0xfc, !PT ;  /* 0x0000001c0f687812 */ /* 0x000fe400078efcff */
[----:B------:R-:W-:Y:S02]  /*1290*/  ISETP.GE.AND P6, PT, R106, c[0x0][0x180], PT ;  /* 0x000060006a007a0c */ /* 0x000fe40003fc6270 */
[----:B------:R-:W-:Y:S01]  /*12a0*/  ISETP.NE.U32.AND P3, PT, R53, RZ, PT ;  /* 0x000000ff3500720c */ /* 0x000fe20003f65070 */
[----:B------:R3:W-:Y:S01]  /*12b0*/  LDGSTS.E [R72+0x3000], [R42.64], P5 ;  /* 0x030000002a487fae */ /* 0x0007e2000a92184e */
[----:B------:R-:W-:-:S02]  /*12c0*/  LOP3.LUT R119, R15, 0x2, RZ, 0xfc, !PT ;  /* 0x000000020f777812 */ /* 0x000fc400078efcff */
[----:B------:R-:W-:Y:S02]  /*12d0*/  ISETP.NE.U32.AND P1, PT, R51, RZ, PT ;  /* 0x000000ff3300720c */ /* 0x000fe40003f25070 */
[----:B------:R-:W-:Y:S02]  /*12e0*/  ISETP.GE.AND P2, PT, R104, c[0x0][0x180], PT ;  /* 0x0000600068007a0c */ /* 0x000fe40003f46270 */
[C---:B------:R-:W-:Y:S02]  /*12f0*/  SEL R52, R50.reuse, RZ, !P6 ;  /* 0x000000ff32347207 */ /* 0x040fe40007000000 */
[----:B------:R-:W-:Y:S02]  /*1300*/  LOP3.LUT R117, R15, 0x6, RZ, 0xfc, !PT ;  /* 0x000000060f757812 */ /* 0x000fe400078efcff */
[----:B------:R-:W-:Y:S01]  /*1310*/  ISETP.GE.AND P6, PT, R119, c[0x0][0x180], PT ;  /* 0x0000600077007a0c */ /* 0x000fe20003fc6270 */
[----:B------:R4:W-:Y:S01]  /*1320*/  LDGSTS.E [R72+0x4000], [R40.64], P3 ;  /* 0x0400000028487fae */ /* 0x0009e2000992184e */
[----:B------:R-:W-:Y:S01]  /*1330*/  SEL R51, R50, RZ, !P2 ;  /* 0x000000ff32337207 */ /* 0x000fe20005000000 */
[----:B---3--:R-:W-:Y:S01]  /*1340*/  IMAD.WIDE R42, R57, 0x4, R42 ;  /* 0x00000004392a7825 */ /* 0x008fe200078e022a */
[----:B------:R-:W-:Y:S01]  /*1350*/  ISETP.NE.U32.AND P2, PT, R52, RZ, PT ;  /* 0x000000ff3400720c */ /* 0x000fe20003f45070 */
[----:B------:R3:W-:Y:S01]  /*1360*/  LDGSTS.E [R72+0x5000], [R36.64], P1 ;  /* 0x0500000024487fae */ /* 0x0007e2000892184e */
[----:B------:R-:W-:-:S02]  /*1370*/  ISETP.GE.AND P5, PT, R117, c[0x0][0x180], PT ;  /* 0x0000600075007a0c */ /* 0x000fc40003fa6270 */
[C---:B------:R-:W-:Y:S02]  /*1380*/  SEL R52, R50.reuse, RZ, !P6 ;  /* 0x000000ff32347207 */ /* 0x040fe40007000000 */
[----:B------:R-:W-:Y:S02]  /*1390*/  ISETP.NE.U32.AND P4, PT, R51, RZ, PT ;  /* 0x000000ff3300720c */ /* 0x000fe40003f85070 */
[----:B------:R-:W-:Y:S02]  /*13a0*/  SEL R51, R50, RZ, !P5 ;  /* 0x000000ff32337207 */ /* 0x000fe40006800000 */
[----:B------:R-:W-:Y:S02]  /*13b0*/  ISETP.NE.U32.AND P6, PT, R52, RZ, PT ;  /* 0x000000ff3400720c */ /* 0x000fe40003fc5070 */
[C---:B------:R-:W-:Y:S01]  /*13c0*/  LOP3.LUT R115, R15.reuse, 0xa, RZ, 0xfc, !PT ;  /* 0x0000000a0f737812 */ /* 0x040fe200078efcff */
[----:B------:R5:W-:Y:S01]  /*13d0*/  LDGSTS.E [R72+0x6000], [R34.64], P2 ;  /* 0x0600000022487fae */ /* 0x000be2000912184e */
[----:B------:R-:W-:-:S02]  /*13e0*/  LOP3.LUT R113, R15, 0xe, RZ, 0xfc, !PT ;  /* 0x0000000e0f717812 */ /* 0x000fc400078efcff */
[----:B------:R-:W-:Y:S02]  /*13f0*/  ISETP.NE.U32.AND P1, PT, R51, RZ, PT ;  /* 0x000000ff3300720c */ /* 0x000fe40003f25070 */
[----:B------:R-:W-:Y:S01]  /*1400*/  ISETP.GE.AND P3, PT, R115, c[0x0][0x180], PT ;  /* 0x0000600073007a0c */ /* 0x000fe20003f66270 */
[----:B------:R1:W-:Y:S01]  /*1410*/  LDGSTS.E [R72+0x7000], [R32.64], P4 ;  /* 0x0700000020487fae */ /* 0x0003e2000a12184e */
[----:B------:R-:W-:Y:S02]  /*1420*/  LOP3.LUT R111, R15, 0x12, RZ, 0xfc, !PT ;  /* 0x000000120f6f7812 */ /* 0x000fe400078efcff */
[----:B------:R-:W-:Y:S01]  /*1430*/  ISETP.GE.AND P5, PT, R113, c[0x0][0x180], PT ;  /* 0x0000600071007a0c */ /* 0x000fe20003fa6270 */
[----:B------:R1:W-:Y:S01]  /*1440*/  LDGSTS.E [R102+0x800], [R38.64], P6 ;  /* 0x0080000026667fae */ /* 0x0003e2000b12184e */
[----:B------:R-:W-:Y:S02]  /*1450*/  SEL R52, R50, RZ, !P3 ;  /* 0x000000ff32347207 */ /* 0x000fe40005800000 */
[----:B------:R-:W-:-:S02]  /*1460*/  ISETP.GE.AND P3, PT, R111, c[0x0][0x180], PT ;  /* 0x000060006f007a0c */ /* 0x000fc40003f66270 */
[C---:B------:R-:W-:Y:S01]  /*1470*/  LOP3.LUT R109, R15.reuse, 0x16, RZ, 0xfc, !PT ;  /* 0x000000160f6d7812 */ /* 0x040fe200078efcff */
[----:B------:R1:W-:Y:S01]  /*1480*/  LDGSTS.E [R102+0x1800], [R30.64], P1 ;  /* 0x018000001e667fae */ /* 0x0003e2000892184e */
[C---:B------:R-:W-:Y:S02]  /*1490*/  LOP3.LUT R105, R15.reuse, 0x1a, RZ, 0xfc, !PT ;  /* 0x0000001a0f697812 */ /* 0x040fe400078efcff */
[----:B------:R-:W-:Y:S02]  /*14a0*/  SEL R51, R50, RZ, !P5 ;  /* 0x000000ff32337207 */ /* 0x000fe40006800000 */
[----:B------:R-:W-:Y:S02]  /*14b0*/  ISETP.NE.U32.AND P5, PT, R52, RZ, PT ;  /* 0x000000ff3400720c */ /* 0x000fe40003fa5070 */
[----:B------:R-:W-:Y:S02]  /*14c0*/  SEL R52, R50, RZ, !P3 ;  /* 0x000000ff32347207 */ /* 0x000fe40005800000 */
[----:B------:R-:W-:-:S02]  /*14d0*/  LOP3.LUT R103, R15, 0x1e, RZ, 0xfc, !PT ;  /* 0x0000001e0f677812 */ /* 0x000fc400078efcff */
[----:B------:R-:W-:Y:S02]  /*14e0*/  ISETP.GE.AND P4, PT, R109, c[0x0][0x180], PT ;  /* 0x000060006d007a0c */ /* 0x000fe40003f86270 */
[----:B------:R-:W-:Y:S02]  /*14f0*/  ISETP.GE.AND P6, PT, R105, c[0x0][0x180], PT ;  /* 0x0000600069007a0c */ /* 0x000fe40003fc6270 */
[----:B------:R-:W-:Y:S02]  /*1500*/  ISETP.NE.U32.AND P3, PT, R51, RZ, PT ;  /* 0x000000ff3300720c */ /* 0x000fe40003f65070 */
[----:B------:R-:W-:Y:S01]  /*1510*/  ISETP.NE.U32.AND P2, PT, R52, RZ, PT ;  /* 0x000000ff3400720c */ /* 0x000fe20003f45070 */
[----:B------:R1:W-:Y:S01]  /*1520*/  LDGSTS.E [R102+0x2800], [R8.64], P5 ;  /* 0x0280000008667fae */ /* 0x0003e2000a92184e */
[----:B------:R-:W-:Y:S02]  /*1530*/  ISETP.GE.AND P1, PT, R103, c[0x0][0x180], PT ;  /* 0x0000600067007a0c */ /* 0x000fe40003f26270 */
[----:B------:R-:W-:-:S02]  /*1540*/  SEL R51, R50, RZ, !P4 ;  /* 0x000000ff32337207 */ /* 0x000fc40006000000 */
[C---:B------:R-:W-:Y:S02]  /*1550*/  SEL R52, R50.reuse, RZ, !P6 ;  /* 0x000000ff32347207 */ /* 0x040fe40007000000 */
[----:B------:R-:W-:Y:S02]  /*1560*/  ISETP.GE.AND P6, PT, R15, UR8, PT ;  /* 0x000000080f007c0c */ /* 0x000fe4000bfc6270 */
[----:B------:R-:W-:Y:S01]  /*1570*/  SEL R53, R50, RZ, !P1 ;  /* 0x000000ff32357207 */ /* 0x000fe20004800000 */
[----:B------:R1:W-:Y:S01]  /*1580*/  LDGSTS.E [R102+0x3800], [R18.64], P3 ;  /* 0x0380000012667fae */ /* 0x0003e2000992184e */
[----:B------:R-:W-:Y:S02]  /*1590*/  ISETP.NE.U32.AND P1, PT, R51, RZ, PT ;  /* 0x000000ff3300720c */ /* 0x000fe40003f25070 */
[----:B------:R-:W-:Y:S01]  /*15a0*/  ISETP.GE.AND P4, PT, R125, c[0x0][0x180], PT ;  /* 0x000060007d007a0c */ /* 0x000fe20003f86270 */
[----:B------:R1:W-:Y:S01]  /*15b0*/  LDGSTS.E [R102+0x4800], [R26.64], P2 ;  /* 0x048000001a667fae */ /* 0x0003e2000912184e */
[----:B------:R-:W-:-:S02]  /*15c0*/  SEL R51, RZ, 0x4, P6 ;  /* 0x00000004ff337807 */ /* 0x000fc40003000000 */
[----:B------:R-:W-:Y:S02]  /*15d0*/  ISETP.GE.AND P6, PT, R118, UR8, PT ;  /* 0x0000000876007c0c */ /* 0x000fe4000bfc6270 */
[----:B------:R-:W-:Y:S02]  /*15e0*/  SEL R50, R50, RZ, !P4 ;  /* 0x000000ff32327207 */ /* 0x000fe40006000000 */
[----:B------:R-:W-:Y:S02]  /*15f0*/  ISETP.NE.U32.AND P5, PT, R52, RZ, PT ;  /* 0x000000ff3400720c */ /* 0x000fe40003fa5070 */
[----:B------:R-:W-:Y:S01]  /*1600*/  SEL R52, RZ, 0x4, P6 ;  /* 0x00000004ff347807 */ /* 0x000fe20003000000 */
[----:B------:R2:W-:Y:S01]  /*1610*/  LDGSTS.E [R102+0x5800], [R24.64], P1 ;  /* 0x0580000018667fae */ /* 0x0005e2000892184e */
[----:B------:R-:W-:Y:S01]  /*1620*/  ISETP.NE.U32.AND P6, PT, R53, RZ, PT ;  /* 0x000000ff3500720c */ /* 0x000fe20003fc5070 */
[----:B------:R-:W-:Y:S01]  /*1630*/  IMAD.U32 R53, RZ, RZ, UR6 ;  /* 0x00000006ff357e24 */ /* 0x000fe2000f8e00ff */
[----:B------:R-:W-:-:S02]  /*1640*/  ISETP.NE.U32.AND P3, PT, R50, RZ, PT ;  /* 0x000000ff3200720c */ /* 0x000fc40003f65070 */
[----:B------:R-:W-:Y:S01]  /*1650*/  PLOP3.LUT P4, PT, PT, PT, UP1, 0x80, 0x0 ;  /* 0x000000000000781c */ /* 0x000fe20003f8f018 */
[----:B-1----:R-:W-:Y:S01]  /*1660*/  IMAD.WIDE R48, R53, 0x4, R48 ;  /* 0x0000000435307825 */ /* 0x002fe200078e0230 */
[----:B------:R-:W-:Y:S02]  /*1670*/  ISETP.GE.AND P1, PT, R116, UR8, PT ;  /* 0x0000000874007c0c */ /* 0x000fe4000bf26270 */
[----:B------:R-:W-:Y:S01]  /*1680*/  SEL R51, R51, RZ, P4 ;  /* 0x000000ff33337207 */ /* 0x000fe20002000000 */
[----:B------:R1:W-:Y:S01]  /*1690*/  LDGSTS.E [R102+0x6800], [R22.64], P5 ;  /* 0x0680000016667fae */ /* 0x0003e2000a92184e */
[----:B------:R-:W-:Y:S01]  /*16a0*/  PLOP3.LUT P4, PT, PT, PT, UP1, 0x80, 0x0 ;  /* 0x000000000000781c */ /* 0x000fe20003f8f018 */
[----:B--2---:R-:W-:Y:S01]  /*16b0*/  IMAD.WIDE R46, R53, 0x4, R46 ;  /* 0x00000004352e7825 */ /* 0x004fe200078e022e */
[----:B------:R-:W-:Y:S01]  /*16c0*/  PLOP3.LUT P5, PT, PT, PT, UP1, 0x80, 0x0 ;  /* 0x000000000000781c */ /* 0x000fe20003faf018 */
[----:B------:R2:W-:Y:S01]  /*16d0*/  LDGSTS.E [R102+0x7800], [R20.64], P6 ;  /* 0x0780000014667fae */ /* 0x0005e2000b12184e */
[----:B------:R-:W-:-:S02]  /*16e0*/  SEL R52, R52, RZ, P4 ;  /* 0x000000ff34347207 */ /* 0x000fc40002000000 */
[----:B------:R-:W-:Y:S01]  /*16f0*/  SEL R50, RZ, 0x4, P1 ;  /* 0x00000004ff327807 */ /* 0x000fe20000800000 */
[----:B------:R-:W0:Y:S01]  /*1700*/  LDGDEPBAR ;  /* 0x00000000000079af */ /* 0x000e220000000000 */
[----:B------:R-:W-:Y:S02]  /*1710*/  ISETP.GE.AND P1, PT, R114, UR8, PT ;  /* 0x0000000872007c0c */ /* 0x000fe4000bf26270 */
[----:B------:R-:W-:Y:S01]  /*1720*/  ISETP.NE.U32.AND P4, PT, R51, RZ, PT ;  /* 0x000000ff3300720c */ /* 0x000fe20003f85070 */
[----:B------:R1:W-:Y:S01]  /*1730*/  LDGSTS.E [R74+0x10000], [R28.64], P3 ;  /* 0x100000001c4a7fae */ /* 0x0003e2000992184e */
[----:B------:R-:W-:Y:S02]  /*1740*/  ISETP.NE.U32.AND P2, PT, R52, RZ, PT ;  /* 0x000000ff3400720c */ /* 0x000fe40003f45070 */
[----:B------:R-:W-:Y:S01]  /*1750*/  SEL R50, R50, RZ, P5 ;  /* 0x000000ff32327207 */ /* 0x000fe20002800000 */
[----:B------:R1:W-:Y:S01]  /*1760*/  LDGSTS.E [R74+0x10800], [R16.64], P3 ;  /* 0x10800000104a7fae */ /* 0x0003e2000992184e */
[----:B------:R-:W-:-:S02]  /*1770*/  PLOP3.LUT P5, PT, PT, PT, UP1, 0x80, 0x0 ;  /* 0x000000000000781c */ /* 0x000fc40003faf018 */
[----:B------:R-:W-:Y:S01]  /*1780*/  SEL R51, RZ, 0x4, P1 ;  /* 0x00000004ff337807 */ /* 0x000fe20000800000 */
[----:B------:R1:W-:Y:S01]  /*1790*/  LDGSTS.E [R74+0x11000], [R12.64], P3 ;  /* 0x110000000c4a7fae */ /* 0x0003e2000992184e */
[----:B------:R-:W-:Y:S02]  /*17a0*/  ISETP.NE.U32.AND P1, PT, R50, RZ, PT ;  /* 0x000000ff3200720c */ /* 0x000fe40003f25070 */
[----:B------:R-:W-:Y:S01]  /*17b0*/  ISETP.GE.AND P6, PT, R112, UR8, PT ;  /* 0x0000000870007c0c */ /* 0x000fe2000bfc6270 */
[----:B------:R1:W-:Y:S01]  /*17c0*/  LDGSTS.E [R74+0x11800], [R10.64], P3 ;  /* 0x118000000a4a7fae */ /* 0x0003e2000992184e */
[----:B------:R-:W-:Y:S02]  /*17d0*/  SEL R51, R51, RZ, P5 ;  /* 0x000000ff33337207 */ /* 0x000fe40002800000 */
[----:B------:R-:W-:Y:S01]  /*17e0*/  SEL R50, RZ, 0x4, P6 ;  /* 0x00000004ff327807 */ /* 0x000fe20003000000 */
[----:B------:R-:W0:Y:S04]  /*17f0*/  LDGDEPBAR ;  /* 0x00000000000079af */ /* 0x000e280000000000 */
[----:B------:R-:W-:Y:S01]  /*1800*/  BAR.SYNC.DEFER_BLOCKING 0x0 ;  /* 0x0000000000007b1d */ /* 0x000fe20000010000 */
[----:B------:R-:W-:-:S02]  /*1810*/  PLOP3.LUT P5, PT, PT, PT, UP1, 0x80, 0x0 ;  /* 0x000000000000781c */ /* 0x000fc40003faf018 */
[----:B------:R-:W-:Y:S02]  /*1820*/  ISETP.NE.U32.AND P3, PT, R51, RZ, PT ;  /* 0x000000ff3300720c */ /* 0x000fe40003f65070 */
[----:B------:R-:W-:Y:S02]  /*1830*/  ISETP.GE.AND P6, PT, R110, UR8, PT ;  /* 0x000000086e007c0c */ /* 0x000fe4000bfc6270 */
[----:B------:R-:W-:Y:S02]  /*1840*/  SEL R50, R50, RZ, P5 ;  /* 0x000000ff32327207 */ /* 0x000fe40002800000 */
[----:B------:R-:W-:Y:S02]  /*1850*/  SEL R51, RZ, 0x4, P6 ;  /* 0x00000004ff337807 */ /* 0x000fe40003000000 */
[----:B------:R-:W-:Y:S02]  /*1860*/  ISETP.GE.AND P5, PT, R106, UR8, PT ;  /* 0x000000086a007c0c */ /* 0x000fe4000bfa6270 */
[----:B------:R-:W-:-:S02]  /*1870*/  ISETP.NE.U32.AND P6, PT, R50, RZ, PT ;  /* 0x000000ff3200720c */ /* 0x000fc40003fc5070 */
[----:B------:R-:W-:Y:S01]  /*1880*/  SEL R50, RZ, 0x4, P5 ;  /* 0x00000004ff327807 */ /* 0x000fe20002800000 */
[----:B------:R-:W-:Y:S01]  /*1890*/  @!PT LDS RZ, [RZ] ;  /* 0x00000000fffff984 */ /* 0x000fe20000000800 */
[----:B------:R-:W-:Y:S01]  /*18a0*/  @!PT LDS RZ, [RZ] ;  /* 0x00000000fffff984 */ /* 0x000fe20000000800 */
[----:B------:R-:W-:Y:S01]  /*18b0*/  @!PT LDS RZ, [RZ] ;  /* 0x00000000fffff984 */ /* 0x000fe20000000800 */
[----:B------:R1:W-:Y:S01]  /*18c0*/  LDGSTS.E [R72+0x8000], [R48.64], P4 ;  /* 0x0800000030487fae */ /* 0x0003e2000a12184e */
[----:B------:R-:W-:-:S03]  /*18d0*/  PLOP3.LUT P4, PT, PT, PT, UP1, 0x80, 0x0 ;  /* 0x000000000000781c */ /* 0x000fc60003f8f018 */
[----:B------:R2:W-:Y:S01]  /*18e0*/  LDGSTS.E [R72+0x9000], [R46.64], P2 ;  /* 0x090000002e487fae */ /* 0x0005e2000912184e */
[----:B------:R-:W-:Y:S02]  /*18f0*/  ISETP.GE.AND P2, PT, R104, UR8, PT ;  /* 0x0000000868007c0c */ /* 0x000fe4000bf46270 */
[----:B------:R-:W-:Y:S01]  /*1900*/  SEL R51, R51, RZ, P4 ;  /* 0x000000ff33337207 */ /* 0x000fe20002000000 */
[----:B------:R3:W-:Y:S01]  /*1910*/  LDGSTS.E [R72+0xa000], [R44.64], P1 ;  /* 0x0a0000002c487fae */ /* 0x0007e2000892184e */
[----:B------:R-:W-:Y:S02]  /*1920*/  PLOP3.LUT P1, PT, PT, PT, UP1, 0x80, 0x0 ;  /* 0x000000000000781c */ /* 0x000fe40003f2f018 */
[----:B------:R-:W-:Y:S01]  /*1930*/  PLOP3.LUT P4, PT, PT, PT, UP1, 0x80, 0x0 ;  /* 0x000000000000781c */ /* 0x000fe20003f8f018 */
[----:B------:R5:W-:Y:S01]  /*1940*/  LDGSTS.E [R72+0xb000], [R42.64], P3 ;  /* 0x0b0000002a487fae */ /* 0x000be2000992184e */
[----:B-1----:R-:W-:Y:S01]  /*1950*/  SEL R48, RZ, 0x4, P2 ;  /* 0x00000004ff307807 */ /* 0x002fe20001000000 */
[----:B------:R-:W-:Y:S01]  /*1960*/  IMAD.U32 R49, RZ, RZ, UR6 ;  /* 0x00000006ff317e24 */ /* 0x000fe2000f8e00ff */
[----:B------:R-:W-:Y:S01]  /*1970*/  SEL R50, R50, RZ, P4 ;  /* 0x000000ff32327207 */ /* 0x000fe20002000000 */
[----:B--2---:R-:W-:Y:S01]  /*1980*/  IMAD.U32 R47, RZ, RZ, UR6 ;  /* 0x00000006ff2f7e24 */ /* 0x004fe2000f8e00ff */
[----:B------:R-:W-:Y:S01]  /*1990*/  SEL R48, R48, RZ, P1 ;  /* 0x000000ff30307207 */ /* 0x000fe20000800000 */
[----:B----4-:R-:W-:Y:S01]  /*19a0*/  IMAD.WIDE R40, R49, 0x4, R40 ;  /* 0x0000000431287825 */ /* 0x010fe200078e0228 */
[----:B------:R-:W-:-:S02]  /*19b0*/  ISETP.GE.AND P1, PT, R117, UR8, PT ;  /* 0x0000000875007c0c */ /* 0x000fc4000bf26270 */
[----:B------:R-:W-:Y:S01]  /*19c0*/  ISETP.GE.AND P3, PT, R119, UR8, PT ;  /* 0x0000000877007c0c */ /* 0x000fe2000bf66270 */
[----:B---3--:R-:W-:Y:S01]  /*19d0*/  IMAD.U32 R45, RZ, RZ, UR6 ;  /* 0x00000006ff2d7e24 */ /* 0x008fe2000f8e00ff */
[----:B------:R-:W-:Y:S01]  /*19e0*/  ISETP.NE.U32.AND P5, PT, R51, RZ, PT ;  /* 0x000000ff3300720c */ /* 0x000fe20003fa5070 */
[----:B-----5:R-:W-:Y:S01]  /*19f0*/  IMAD.WIDE R34, R47, 0x4, R34 ;  /* 0x000000042f227825 */ /* 0x020fe200078e0222 */
[----:B------:R-:W-:Y:S01]  /*1a00*/  ISETP.NE.U32.AND P4, PT, R50, RZ, PT ;  /* 0x000000ff3200720c */ /* 0x000fe20003f85070 */
[----:B------:R1:W-:Y:S01]  /*1a10*/  LDGSTS.E [R72+0xc000], [R40.64], P6 ;  /* 0x0c00000028487fae */ /* 0x0003e2000b12184e */
[----:B------:R-:W-:Y:S01]  /*1a20*/  SEL R42, RZ, 0x4, P1 ;  /* 0x00000004ff2a7807 */ /* 0x000fe20000800000 */
[----:B------:R-:W-:Y:S01]  /*1a30*/  IMAD.WIDE R36, R45, 0x4, R36 ;  /* 0x000000042d247825 */ /* 0x000fe200078e0224 */
[----:B------:R-:W-:Y:S02]  /*1a40*/  PLOP3.LUT P2, PT, PT, PT, UP1, 0x80, 0x0 ;  /* 0x000000000000781c */ /* 0x000fe40003f4f018 */
[----:B------:R-:W-:Y:S01]  /*1a50*/  SEL R46, RZ, 0x4, P3 ;  /* 0x00000004ff2e7807 */ /* 0x000fe20001800000 */
[----:B------:R-:W-:Y:S01]  /*1a60*/  IMAD.WIDE R32, R49, 0x4, R32 ;  /* 0x0000000431207825 */ /* 0x000fe200078e0220 */
[----:B------:R-:W-:-:S02]  /*1a70*/  ISETP.NE.U32.AND P1, PT, R48, RZ, PT ;  /* 0x000000ff3000720c */ /* 0x000fc40003f25070 */
[----:B------:R-:W-:Y:S01]  /*1a80*/  SEL R46, R46, RZ, P2 ;  /* 0x000000ff2e2e7207 */ /* 0x000fe20001000000 */
[----:B------:R2:W-:Y:S01]  /*1a90*/  LDGSTS.E [R72+0xd000], [R36.64], P5 ;  /* 0x0d00000024487fae */ /* 0x0005e2000a92184e */
[----:B------:R-:W-:Y:S01]  /*1aa0*/  ISETP.GE.AND P2, PT, R115, UR8, PT ;  /* 0x0000000873007c0c */ /* 0x000fe2000bf46270 */
[----:B-1----:R-:W-:Y:S01]  /*1ab0*/  IMAD.U32 R41, RZ, RZ, UR6 ;  /* 0x00000006ff297e24 */ /* 0x002fe2000f8e00ff */
[----:B------:R-:W-:Y:S01]  /*1ac0*/  PLOP3.LUT P3, PT, PT, PT, UP1, 0x80, 0x0 ;  /* 0x000000000000781c */ /* 0x000fe20003f6f018 */
[----:B------:R1:W-:Y:S01]  /*1ad0*/  LDGSTS.E [R72+0xe000], [R34.64], P4 ;  /* 0x0e00000022487fae */ /* 0x0003e2000a12184e */
[----:B------:R-:W-:Y:S01]  /*1ae0*/  SEL R43, RZ, 0x4, P2 ;  /* 0x00000004ff2b7807 */ /* 0x000fe20001000000 */
[----:B------:R-:W-:Y:S01]  /*1af0*/  IMAD.WIDE R38, R41, 0x4, R38 ;  /* 0x0000000429267825 */ /* 0x000fe200078e0226 */
[----:B------:R-:W-:Y:S02]  /*1b00*/  ISETP.NE.U32.AND P2, PT, R46, RZ, PT ;  /* 0x000000ff2e00720c */ /* 0x000fe40003f45070 */
[----:B------:R-:W-:Y:S01]  /*1b10*/  SEL R42, R42, RZ, P3 ;  /* 0x000000ff2a2a7207 */ /* 0x000fe20001800000 */
[----:B------:R3:W-:Y:S01]  /*1b20*/  LDGSTS.E [R72+0xf000], [R32.64], P1 ;  /* 0x0f00000020487fae */ /* 0x0007e2000892184e */
[----:B------:R-:W-:Y:S01]  /*1b30*/  ISETP.GE.AND P1, PT, R111, UR8, PT ;  /* 0x000000086f007c0c */ /* 0x000fe2000bf26270 */
[----:B------:R-:W-:Y:S01]  /*1b40*/  IMAD.WIDE R30, R41, 0x4, R30 ;  /* 0x00000004291e7825 */ /* 0x000fe200078e021e */
[----:B------:R-:W-:-:S02]  /*1b50*/  ISETP.GE.AND P4, PT, R109, UR8, PT ;  /* 0x000000086d007c0c */ /* 0x000fc4000bf86270 */
[----:B------:R-:W-:Y:S01]  /*1b60*/  PLOP3.LUT P3, PT, PT, PT, UP1, 0x80, 0x0 ;  /* 0x000000000000781c */ /* 0x000fe20003f6f018 */
[----:B-1----:R-:W-:Y:S01]  /*1b70*/  IMAD.U32 R35, RZ, RZ, UR7 ;  /* 0x00000007ff237e24 */ /* 0x002fe2000f8e00ff */
[----:B--2---:R-:W-:Y:S02]  /*1b80*/  SEL R36, RZ, 0x4, P1 ;  /* 0x00000004ff247807 */ /* 0x004fe40000800000 */
[----:B------:R-:W-:Y:S01]  /*1b90*/  PLOP3.LUT P1, PT, PT, PT, UP1, 0x80, 0x0 ;  /* 0x000000000000781c */ /* 0x000fe20003f2f018 */
[----:B------:R1:W-:Y:S01]  /*1ba0*/  LDGSTS.E [R102+0x8800], [R38.64], P2 ;  /* 0x0880000026667fae */ /* 0x0003e2000912184e */
[----:B------:R-:W-:Y:S01]  /*1bb0*/  SEL R37, RZ, 0x4, P4 ;  /* 0x00000004ff257807 */ /* 0x000fe20002000000 */
[----:B------:R-:W-:Y:S01]  /*1bc0*/  IMAD.WIDE R28, R35, 0x4, R28 ;  /* 0x00000004231c7825 */ /* 0x000fe200078e021c */
[----:B------:R-:W-:Y:S02]  /*1bd0*/  SEL R43, R43, RZ, P3 ;  /* 0x000000ff2b2b7207 */ /* 0x000fe40001800000 */
[----:B------:R-:W-:Y:S01]  /*1be0*/  ISETP.GE.AND P3, PT, R113, UR8, PT ;  /* 0x0000000871007c0c */ /* 0x000fe2000bf66270 */
[----:B------:R-:W-:Y:S01]  /*1bf0*/  IMAD.WIDE R16, R35, 0x4, R16 ;  /* 0x0000000423107825 */ /* 0x000fe200078e0210 */
[----:B------:R-:W-:-:S02]  /*1c00*/  ISETP.NE.U32.AND P6, PT, R42, RZ, PT ;  /* 0x000000ff2a00720c */ /* 0x000fc40003fc5070 */
[----:B------:R-:W-:Y:S01]  /*1c10*/  ISETP.GE.AND P4, PT, R105, UR8, PT ;  /* 0x0000000869007c0c */ /* 0x000fe2000bf86270 */
[----:B------:R-:W-:Y:S01]  /*1c20*/  IMAD.WIDE R12, R35, 0x4, R12 ;  /* 0x00000004230c7825 */ /* 0x000fe200078e020c */
[----:B------:R-:W-:Y:S02]  /*1c30*/  SEL R37, R37, RZ, P1 ;  /* 0x000000ff25257207 */ /* 0x000fe40000800000 */
[----:B------:R-:W-:Y:S01]  /*1c40*/  PLOP3.LUT P2, PT, PT, PT, UP1, 0x80, 0x0 ;  /* 0x000000000000781c */ /* 0x000fe20003f4f018 */
[----:B------:R-:W-:Y:S01]  /*1c50*/  IMAD.WIDE R10, R35, 0x4, R10 ;  /* 0x00000004230a7825 */ /* 0x000fe200078e020a */
[----:B------:R-:W-:Y:S02]  /*1c60*/  ISETP.GE.AND P1, PT, R103, UR8, PT ;  /* 0x0000000867007c0c */ /* 0x000fe4000bf26270 */
[----:B------:R-:W-:Y:S01]  /*1c70*/  SEL R42, RZ, 0x4, P3 ;  /* 0x00000004ff2a7807 */ /* 0x000fe20001800000 */
[----:B------:R-:W-:Y:S01]  /*1c80*/  IMAD.U32 R35, RZ, RZ, UR6 ;  /* 0x00000006ff237e24 */ /* 0x000fe2000f8e00ff */
[----:B------:R-:W-:Y:S01]  /*1c90*/  PLOP3.LUT P3, PT, PT, PT, UP1, 0x80, 0x0 ;  /* 0x000000000000781c */ /* 0x000fe20003f6f018 */
[----:B------:R2:W-:Y:S01]  /*1ca0*/  LDGSTS.E [R102+0x9800], [R30.64], P6 ;  /* 0x098000001e667fae */ /* 0x0005e2000b12184e */
[----:B---3--:R-:W-:Y:S01]  /*1cb0*/  SEL R32, RZ, 0x4, P4 ;  /* 0x00000004ff207807 */ /* 0x008fe20002000000 */
[----:B-1----:R-:W-:Y:S01]  /*1cc0*/  IMAD.U32 R39, RZ, RZ, UR6 ;  /* 0x00000006ff277e24 */ /* 0x002fe2000f8e00ff */
[----:B------:R-:W-:Y:S01]  /*1cd0*/  SEL R36, R36, RZ, P2 ;  /* 0x000000ff24247207 */ /* 0x000fe20001000000 */
[----:B------:R-:W-:Y:S01]  /*1ce0*/  IMAD.WIDE R26, R35, 0x4, R26 ;  /* 0x00000004231a7825 */ /* 0x000fe200078e021a */
[----:B------:R-:W-:-:S02]  /*1cf0*/  PLOP3.LUT P4, PT, PT, PT, UP1, 0x80, 0x0 ;  /* 0x000000000000781c */ /* 0x000fc40003f8f018 */
[----:B------:R-:W-:Y:S01]  /*1d00*/  SEL R33, RZ, 0x4, P1 ;  /* 0x00000004ff217807 */ /* 0x000fe20000800000 */
[----:B------:R-:W-:Y:S01]  /*1d10*/  IMAD.WIDE R20, R39, 0x4, R20 ;  /* 0x0000000427147825 */ /* 0x000fe200078e0214 */
[----:B------:R-:W-:Y:S02]  /*1d20*/  PLOP3.LUT P2, PT, PT, PT, UP1, 0x80, 0x0 ;  /* 0x000000000000781c */ /* 0x000fe40003f4f018 */
[----:B------:R-:W-:Y:S01]  /*1d30*/  SEL R42, R42, RZ, P3 ;  /* 0x000000ff2a2a7207 */ /* 0x000fe20001800000 */
[----:B--2---:R-:W-:Y:S01]  /*1d40*/  IMAD.U32 R31, RZ, RZ, UR6 ;  /* 0x00000006ff1f7e24 */ /* 0x004fe2000f8e00ff */
[----:B------:R-:W-:Y:S02]  /*1d50*/  SEL R33, R33, RZ, P4 ;  /* 0x000000ff21217207 */ /* 0x000fe40002000000 */
[----:B------:R-:W-:Y:S01]  /*1d60*/  ISETP.NE.U32.AND P3, PT, R43, RZ, PT ;  /* 0x000000ff2b00720c */ /* 0x000fe20003f65070 */
[----:B------:R-:W-:Y:S01]  /*1d70*/  IMAD.WIDE R24, R31, 0x4, R24 ;  /* 0x000000041f187825 */ /* 0x000fe200078e0218 */
[----:B------:R-:W-:-:S02]  /*1d80*/  SEL R32, R32, RZ, P2 ;  /* 0x000000ff20207207 */ /* 0x000fc40001000000 */
[----:B------:R-:W-:Y:S02]  /*1d90*/  ISETP.NE.U32.AND P5, PT, R42, RZ, PT ;  /* 0x000000ff2a00720c */ /* 0x000fe40003fa5070 */
[----:B------:R-:W-:Y:S02]  /*1da0*/  ISETP.NE.U32.AND P2, PT, R36, RZ, PT ;  /* 0x000000ff2400720c */ /* 0x000fe40003f45070 */
[----:B------:R-:W-:Y:S01]  /*1db0*/  ISETP.NE.U32.AND P1, PT, R37, RZ, PT ;  /* 0x000000ff2500720c */ /* 0x000fe20003f25070 */
[----:B------:R-:W-:Y:S01]  /*1dc0*/  IMAD.U32 R37, RZ, RZ, UR6 ;  /* 0x00000006ff257e24 */ /* 0x000fe2000f8e00ff */
[----:B------:R-:W-:Y:S01]  /*1dd0*/  ISETP.NE.U32.AND P6, PT, R33, RZ, PT ;  /* 0x000000ff2100720c */ /* 0x000fe20003fc5070 */
[----:B------:R-:W-:Y:S01]  /*1de0*/  IMAD.U32 R33, RZ, RZ, UR6 ;  /* 0x00000006ff217e24 */ /* 0x000fe2000f8e00ff */
[----:B------:R-:W-:Y:S01]  /*1df0*/  ISETP.NE.U32.AND P4, PT, R32, RZ, PT ;  /* 0x000000ff2000720c */ /* 0x000fe20003f85070 */
[----:B------:R-:W-:-:S04]  /*1e00*/  IMAD.WIDE R22, R37, 0x4, R22 ;  /* 0x0000000425167825 */ /* 0x000fc800078e0216 */
[----:B------:R-:W-:-:S04]  /*1e10*/  IMAD.WIDE R8, R33, 0x4, R8 ;  /* 0x0000000421087825 */ /* 0x000fc800078e0208 */
[----:B------:R-:W-:Y:S01]  /*1e20*/  IMAD.WIDE R18, R33, 0x4, R18 ;  /* 0x0000000421127825 */ /* 0x000fe200078e0212 */
[----:B------:R1:W-:Y:S04]  /*1e30*/  LDGSTS.E [R102+0xa800], [R8.64], P3 ;  /* 0x0a80000008667fae */ /* 0x0003e8000992184e */
[----:B------:R1:W-:Y:S04]  /*1e40*/  LDGSTS.E [R102+0xb800], [R18.64], P5 ;  /* 0x0b80000012667fae */ /* 0x0003e8000a92184e */
[----:B------:R1:W-:Y:S04]  /*1e50*/  LDGSTS.E [R102+0xc800], [R26.64], P2 ;  /* 0x0c8000001a667fae */ /* 0x0003e8000912184e */
[----:B------:R1:W-:Y:S04]  /*1e60*/  LDGSTS.E [R102+0xd800], [R24.64], P1 ;  /* 0x0d80000018667fae */ /* 0x0003e8000892184e */
[----:B------:R1:W-:Y:S04]  /*1e70*/  LDGSTS.E [R102+0xe800], [R22.64], P4 ;  /* 0x0e80000016667fae */ /* 0x0003e8000a12184e */
[----:B------:R1:W-:Y:S04]  /*1e80*/  LDGSTS.E [R102+0xf800], [R20.64], P6 ;  /* 0x0f80000014667fae */ /* 0x0003e8000b12184e */
[----:B------:R-:W0:Y:S04]  /*1e90*/  LDGDEPBAR ;  /* 0x00000000000079af */ /* 0x000e280000000000 */
[----:B------:R1:W-:Y:S04]  /*1ea0*/  LDGSTS.E [R74+0x12000], [R28.64], P0 ;  /* 0x120000001c4a7fae */ /* 0x0003e8000812184e */
[----:B------:R1:W-:Y:S04]  /*1eb0*/  LDGSTS.E [R74+0x12800], [R16.64], P0 ;  /* 0x12800000104a7fae */ /* 0x0003e8000812184e */
[----:B------:R1:W-:Y:S04]  /*1ec0*/  LDGSTS.E [R74+0x13000], [R12.64], P0 ;  /* 0x130000000c4a7fae */ /* 0x0003e8000812184e */
[----:B------:R1:W-:Y:S01]  /*1ed0*/  LDGSTS.E [R74+0x13800], [R10.64], P0 ;  /* 0x138000000a4a7fae */ /* 0x0003e2000812184e */
[----:B------:R-:W-:-:S03]  /*1ee0*/  PLOP3.LUT P0, PT, PT, PT, UP0, 0x80, 0x0 ;  /* 0x000000000000781c */ /* 0x000fc60003f0f008 */
[----:B------:R-:W0:Y:S10]  /*1ef0*/  LDGDEPBAR ;  /* 0x00000000000079af */ /* 0x000e340000000000 */
[----:B------:R-:W-:Y:S05]  /*1f00*/  @P0 BRA `(.L_x_0) ;  /* 0x0000012000000947 */ /* 0x000fea0003800000 */
[----:B-1----:R-:W-:Y:S01]  /*1f10*/  IMAD.SHL.U32 R108, R54, 0x20, RZ ;  /* 0x00000020366c7824 */ /* 0x002fe200078e00ff */
[----:B------:R-:W-:Y:S01]  /*1f20*/  CS2R R24, SRZ ;  /* 0x0000000000187805 */ /* 0x000fe2000001ff00 */
        /* <DEDUP_REMOVED lines=15> */
[----:B------:R-:W-:Y:S05]  /*2020*/  BRA `(.L_x_1) ;  /* 0x0000169000007947 */ /* 0x000fea0003800000 */
.L_x_0:
[----:B-1----:R-:W-:Y:S01]  /*2030*/  SHF.R.S32.HI R9, RZ, 0x1f, R2 ;  /* 0x0000001fff097819 */ /* 0x002fe20000011402 */
[----:B------:R-:W-:Y:S01]  /*2040*/  IMAD.U32 R8, RZ, RZ, UR6 ;  /* 0x00000006ff087e24 */ /* 0x000fe2000f8e00ff */
[----:B------:R-:W-:Y:S01]  /*2050*/  SHF.R.S32.HI R11, RZ, 0x1f, R100 ;  /* 0x0000001fff0b7819 */ /* 0x000fe20000011464 */
[----:B------:R-:W-:Y:S01]  /*2060*/  USHF.R.S32.HI UR11, URZ, 0x1f, UR6 ;  /* 0x0000001f3f0b7899 */ /* 0x000fe20008011406 */
[----:B------:R-:W-:Y:S01]  /*2070*/  SHF.L.U64.HI R12, R2, 0x2, R9 ;  /* 0x00000002020c7819 */ /* 0x000fe20000010209 */
[----:B------:R-:W-:Y:S01]  /*2080*/  IMAD.U32 R10, RZ, RZ, UR6 ;  /* 0x00000006ff0a7e24 */ /* 0x000fe2000f8e00ff */
[----:B------:R-:W-:Y:S01]  /*2090*/  SHF.R.S32.HI R9, RZ, 0x1f, R98 ;  /* 0x0000001fff097819 */ /* 0x000fe20000011462 */
[----:B------:R-:W-:Y:S01]  /*20a0*/  USHF.R.S32.HI UR12, URZ, 0x1f, UR7 ;  /* 0x0000001f3f0c7899 */ /* 0x000fe20008011407 */
[----:B------:R-:W-:Y:S01]  /*20b0*/  SHF.L.U64.HI R100, R100, 0x2, R11 ;  /* 0x0000000264647819 */ /* 0x000fe2000001020b */
[----:B------:R-:W-:Y:S01]  /*20c0*/  USHF.L.U32 UR4, UR7, 0x3, URZ ;  /* 0x0000000307047899 */ /* 0x000fe2000800063f */
[----:B------:R-:W-:Y:S01]  /*20d0*/  SHF.L.U64.HI R98, R98, 0x2, R9 ;  /* 0x0000000262627819 */ /* 0x000fe20000010209 */
[----:B------:R-:W-:Y:S01]  /*20e0*/  USHF.L.U64.HI UR10, UR7, 0x3, UR12 ;  /* 0x00000003070a7899 */ /* 0x000fe2000801020c */
[----:B------:R-:W-:Y:S01]  /*20f0*/  SHF.R.S32.HI R2, RZ, 0x1f, R99 ;  /* 0x0000001fff027819 */ /* 0x000fe20000011463 */
[----:B------:R-:W-:Y:S01]  /*2100*/  USHF.R.S32.HI UR8, URZ, 0x1f, UR5 ;  /* 0x0000001f3f087899 */ /* 0x000fe20008011405 */
[----:B------:R-:W-:Y:S01]  /*2110*/  SHF.R.S32.HI R9, RZ, 0x1f, R94 ;  /* 0x0000001fff097819 */ /* 0x000fe2000001145e */
[----:B------:R-:W-:Y:S01]  /*2120*/  IMAD.SHL.U32 R108, R54, 0x20, RZ ;  /* 0x00000020366c7824 */ /* 0x000fe200078e00ff */
[----:B------:R-:W-:Y:S01]  /*2130*/  SHF.R.S32.HI R11, RZ, 0x1f, R96 ;  /* 0x0000001fff0b7819 */ /* 0x000fe20000011460 */
[----:B------:R-:W-:Y:S01]  /*2140*/  ULEA.HI UR8, UR8, UR5, URZ, 0x5 ;  /* 0x0000000508087291 */ /* 0x000fe2000f8f283f */
[----:B------:R-:W-:Y:S01]  /*2150*/  LEA R7, P0, R8, R7, 0x3 ;  /* 0x0000000708077211 */ /* 0x000fe200078018ff */
[----:B------:R-:W-:Y:S01]  /*2160*/  IMAD R123, R103, c[0x0][0x188], RZ ;  /* 0x00006200677b7a24 */ /* 0x000fe200078e02ff */
[----:B------:R-:W-:Y:S01]  /*2170*/  SHF.L.U64.HI R99, R99, 0x2, R2 ;  /* 0x0000000263637819 */ /* 0x000fe20000010202 */
[----:B------:R-:W-:Y:S01]  /*2180*/  USHF.R.S32.HI UR8, URZ, 0x5, UR8 ;  /* 0x000000053f087899 */ /* 0x000fe20008011408 */
[----:B------:R-:W-:Y:S01]  /*2190*/  SHF.L.U64.HI R94, R94, 0x2, R9 ;  /* 0x000000025e5e7819 */ /* 0x000fe20000010209 */
[----:B------:R-:W-:Y:S01]  /*21a0*/  IMAD R122, R104, c[0x0][0x188], RZ ;  /* 0x00006200687a7a24 */ /* 0x000fe200078e02ff */
[----:B------:R-:W-:Y:S01]  /*21b0*/  SHF.R.S32.HI R8, RZ, 0x1f, R97 ;  /* 0x0000001fff087819 */ /* 0x000fe20000011461 */
[----:B------:R-:W-:Y:S01]  /*21c0*/  IMAD R121, R105, c[0x0][0x188], RZ ;  /* 0x0000620069797a24 */ /* 0x000fe200078e02ff */
[----:B------:R-:W-:Y:S01]  /*21d0*/  SHF.L.U64.HI R96, R96, 0x2, R11 ;  /* 0x0000000260607819 */ /* 0x000fe2000001020b */
[----:B------:R-:W-:Y:S01]  /*21e0*/  IMAD R120, R106, c[0x0][0x188], RZ ;  /* 0x000062006a787a24 */ /* 0x000fe200078e02ff */
[----:B------:R-:W-:Y:S01]  /*21f0*/  SHF.R.S32.HI R2, RZ, 0x1f, R95 ;  /* 0x0000001fff027819 */ /* 0x000fe2000001145f */
[----:B------:R-:W-:Y:S01]  /*2200*/  CS2R R24, SRZ ;  /* 0x0000000000187805 */ /* 0x000fe2000001ff00 */
[----:B------:R-:W-:Y:S01]  /*2210*/  SHF.R.S32.HI R9, RZ, 0x1f, R90 ;  /* 0x0000001fff097819 */ /* 0x000fe2000001145a */
[----:B------:R-:W-:Y:S01]  /*2220*/  CS2R R26, SRZ ;  /* 0x00000000001a7805 */ /* 0x000fe2000001ff00 */
[----:B------:R-:W-:Y:S01]  /*2230*/  SHF.R.S32.HI R11, RZ, 0x1f, R92 ;  /* 0x0000001fff0b7819 */ /* 0x000fe2000001145c */
[----:B------:R-:W-:Y:S01]  /*2240*/  CS2R R48, SRZ ;  /* 0x0000000000307805 */ /* 0x000fe2000001ff00 */
[----:B------:R-:W-:Y:S01]  /*2250*/  SHF.L.U64.HI R97, R97, 0x2, R8 ;  /* 0x0000000261617819 */ /* 0x000fe20000010208 */
[----:B------:R-:W-:Y:S01]  /*2260*/  CS2R R50, SRZ ;  /* 0x0000000000327805 */ /* 0x000fe2000001ff00 */
[----:B------:R-:W-:Y:S01]  /*2270*/  SHF.L.U64.HI R95, R95, 0x2, R2 ;  /* 0x000000025f5f7819 */ /* 0x000fe20000010202 */
[----:B------:R-:W-:Y:S01]  /*2280*/  CS2R R44, SRZ ;  /* 0x00000000002c7805 */ /* 0x000fe2000001ff00 */
[----:B------:R-:W-:Y:S01]  /*2290*/  SHF.L.U64.HI R90, R90, 0x2, R9 ;  /* 0x000000025a5a7819 */ /* 0x000fe20000010209 */
[----:B------:R-:W-:Y:S01]  /*22a0*/  IMAD.U32 R9, RZ, RZ, UR11 ;  /* 0x0000000bff097e24 */ /* 0x000fe2000f8e00ff */
[----:B------:R-:W-:Y:S01]  /*22b0*/  SHF.R.S32.HI R8, RZ, 0x1f, R93 ;  /* 0x0000001fff087819 */ /* 0x000fe2000001145d */
[----:B------:R-:W-:Y:S01]  /*22c0*/  CS2R R46, SRZ ;  /* 0x00000000002e7805 */ /* 0x000fe2000001ff00 */
[----:B------:R-:W-:Y:S01]  /*22d0*/  SHF.L.U64.HI R92, R92, 0x2, R11 ;  /* 0x000000025c5c7819 */ /* 0x000fe2000001020b */
        /* <DEDUP_REMOVED lines=9> */
[----:B------:R-:W-:Y:S01]  /*2370*/  SHF.R.S32.HI R8, RZ, 0x1f, R89 ;  /* 0x0000001fff087819 */ /* 0x000fe20000011459 */
[----:B------:R-:W-:Y:S01]  /*2380*/  CS2R R42, SRZ ;  /* 0x00000000002a7805 */ /* 0x000fe2000001ff00 */
[----:B------:R-:W-:Y:S01]  /*2390*/  SHF.L.U64.HI R2, R14, 0x2, R11 ;  /* 0x000000020e027819 */ /* 0x000fe2000001020b */
[----:B------:R-:W-:Y:S01]  /*23a0*/  CS2R R32, SRZ ;  /* 0x0000000000207805 */ /* 0x000fe2000001ff00 */
[----:B------:R-:W-:Y:S01]  /*23b0*/  LEA.HI.X R12, R10, R12, R9, 0x3, P0 ;  /* 0x0000000c0a0c7211 */ /* 0x000fe200000f1c09 */
[----:B------:R-:W-:Y:S01]  /*23c0*/  IMAD.SHL.U32 R9, R54, 0x2, RZ ;  /* 0x0000000236097824 */ /* 0x000fe200078e00ff */
[----:B------:R-:W-:Y:S01]  /*23d0*/  SHF.R.S32.HI R11, RZ, 0x1f, R6 ;  /* 0x0000001fff0b7819 */ /* 0x000fe20000011406 */
[----:B------:R-:W-:Y:S01]  /*23e0*/  CS2R R34, SRZ ;  /* 0x0000000000227805 */ /* 0x000fe2000001ff00 */
[----:B------:R-:W-:Y:S01]  /*23f0*/  LEA R18, P0, R6, UR4, 0x2 ;  /* 0x0000000406127c11 */ /* 0x000fe2000f8010ff */
[----:B------:R-:W-:Y:S01]  /*2400*/  CS2R R60, SRZ ;  /* 0x00000000003c7805 */ /* 0x000fe2000001ff00 */
[----:B------:R-:W-:Y:S01]  /*2410*/  SHF.R.S32.HI R10, RZ, 0x1f, R5 ;  /* 0x0000001fff0a7819 */ /* 0x000fe20000011405 */
[----:B------:R-:W-:Y:S01]  /*2420*/  CS2R R62, SRZ ;  /* 0x00000000003e7805 */ /* 0x000fe2000001ff00 */
[----:B------:R-:W-:Y:S01]  /*2430*/  LEA R16, P1, R5, UR4, 0x2 ;  /* 0x0000000405107c11 */ /* 0x000fe2000f8210ff */
[----:B------:R-:W-:Y:S01]  /*2440*/  USHF.L.U32 UR13, UR7, 0x2, URZ ;  /* 0x00000002070d7899 */ /* 0x000fe2000800063f */
[----:B------:R-:W-:Y:S01]  /*2450*/  SHF.L.U64.HI R89, R89, 0x2, R8 ;  /* 0x0000000259597819 */ /* 0x000fe20000010208 */
[----:B------:R-:W-:Y:S01]  /*2460*/  USHF.L.U64.HI UR7, UR7, 0x2, UR12 ;  /* 0x0000000207077899 */ /* 0x000fe2000801020c */
[----:B------:R-:W-:Y:S01]  /*2470*/  LOP3.LUT R8, R54, 0x7, RZ, 0xc0, !PT ;  /* 0x0000000736087812 */ /* 0x000fe200078ec0ff */
[----:B------:R-:W-:Y:S01]  /*2480*/  UIADD3 UR9, UR9, -0x40, URZ ;  /* 0xffffffc009097890 */ /* 0x000fe2000fffe03f */
[----:B------:R-:W-:Y:S01]  /*2490*/  LEA.HI.X R19, R6, UR10, R11, 0x2, P0 ;  /* 0x0000000a06137c11 */ /* 0x000fe200080f140b */
[----:B------:R-:W-:Y:S01]  /*24a0*/  USHF.L.U64.HI UR11, UR6, 0x2, UR11 ;  /* 0x00000002060b7899 */ /* 0x000fe2000801020b */
[----:B------:R-:W-:Y:S01]  /*24b0*/  LEA.HI.X R17, R5, UR10, R10, 0x2, P1 ;  /* 0x0000000a05117c11 */ /* 0x000fe200088f140a */
[----:B------:R-:W-:Y:S01]  /*24c0*/  IMAD R8, R8, 0x90, RZ ;  /* 0x0000009008087824 */ /* 0x000fe200078e02ff */
[----:B------:R-:W-:Y:S01]  /*24d0*/  SHF.R.S32.HI R6, RZ, 0x1f, R3 ;  /* 0x0000001fff067819 */ /* 0x000fe20000011403 */
[----:B------:R-:W-:Y:S01]  /*24e0*/  UIADD3 UR12, UR8, -0x2, URZ ;  /* 0xfffffffe080c7890 */ /* 0x000fe2000fffe03f */
[----:B------:R-:W-:Y:S01]  /*24f0*/  LEA R14, P1, R3, UR4, 0x2 ;  /* 0x00000004030e7c11 */ /* 0x000fe2000f8210ff */
[----:B------:R-:W-:Y:S01]  /*2500*/  UMOV UR5, 0xffffffff ;  /* 0xffffffff00057882 */ /* 0x000fe20000000000 */
[----:B------:R-:W-:-:S02]  /*2510*/  LOP3.LUT R9, R8, 0x30, R9, 0x78, !PT ;  /* 0x0000003008097812 */ /* 0x000fc400078e7809 */
[----:B------:R-:W-:Y:S02]  /*2520*/  LEA.HI.X R13, R3, UR10, R6, 0x2, P1 ;  /* 0x0000000a030d7c11 */ /* 0x000fe400088f1406 */
[----:B------:R-:W-:Y:S02]  /*2530*/  LOP3.LUT R3, R54, 0x3, RZ, 0xc0, !PT ;  /* 0x0000000336037812 */ /* 0x000fe400078ec0ff */
[----:B------:R-:W-:Y:S02]  /*2540*/  SHF.R.S32.HI R5, RZ, 0x1f, R4 ;  /* 0x0000001fff057819 */ /* 0x000fe40000011404 */
[----:B------:R-:W-:Y:S01]  /*2550*/  LEA R8, P0, R4, UR4, 0x2 ;  /* 0x0000000404087c11 */ /* 0x000fe2000f8010ff */
[----:B------:R-:W-:Y:S01]  /*2560*/  IMAD R75, R3, 0x420, RZ ;  /* 0x00000420034b7824 */ /* 0x000fe200078e02ff */
[----:B------:R-:W-:Y:S01]  /*2570*/  IADD3 R3, P1, R16, c[0x0][0x168], RZ ;  /* 0x00005a0010037a10 */ /* 0x000fe20007f3e0ff */
[----:B------:R-:W-:Y:S01]  /*2580*/  UMOV UR4, URZ ;  /* 0x0000003f00047c82 */ /* 0x000fe20008000000 */
[----:B------:R-:W-:Y:S01]  /*2590*/  LEA.HI.X R11, R4, UR10, R5, 0x2, P0 ;  /* 0x0000000a040b7c11 */ /* 0x000fe200080f1405 */
[----:B------:R-:W-:Y:S01]  /*25a0*/  UMOV UR10, 0x1 ;  /* 0x00000001000a7882 */ /* 0x000fe20000000000 */
[----:B------:R-:W-:-:S02]  /*25b0*/  IADD3 R6, P0, R18, c[0x0][0x168], RZ ;  /* 0x00005a0012067a10 */ /* 0x000fc40007f1e0ff */
[----:B------:R-:W-:Y:S02]  /*25c0*/  IADD3 R4, P2, R8, c[0x0][0x168], RZ ;  /* 0x00005a0008047a10 */ /* 0x000fe40007f5e0ff */
[----:B------:R-:W-:Y:S02]  /*25d0*/  IADD3 R14, P3, R14, c[0x0][0x168], RZ ;  /* 0x00005a000e0e7a10 */ /* 0x000fe40007f7e0ff */
[----:B------:R-:W-:Y:S02]  /*25e0*/  IADD3 R10, P4, R7, c[0x0][0x160], RZ ;  /* 0x00005800070a7a10 */ /* 0x000fe40007f9e0ff */
[----:B------:R-:W-:Y:S02]  /*25f0*/  LOP3.LUT R75, R75, 0x1dc, R54, 0x78, !PT ;  /* 0x000001dc4b4b7812 */ /* 0x000fe400078e7836 */
[----:B------:R-:W-:Y:S02]  /*2600*/  LOP3.LUT R76, R9, 0x400, R108, 0xf8, !PT ;  /* 0x00000400094c7812 */ /* 0x000fe400078ef86c */
[----:B------:R-:W-:-:S02]  /*2610*/  IADD3.X R5, R19, c[0x0][0x16c], RZ, P0, !PT ;  /* 0x00005b0013057a10 */ /* 0x000fc400007fe4ff */
[----:B------:R-:W-:Y:S02]  /*2620*/  IADD3.X R7, R17, c[0x0][0x16c], RZ, P1, !PT ;  /* 0x00005b0011077a10 */ /* 0x000fe40000ffe4ff */
[----:B------:R-:W-:Y:S02]  /*2630*/  IADD3.X R8, R11, c[0x0][0x16c], RZ, P2, !PT ;  /* 0x00005b000b087a10 */ /* 0x000fe400017fe4ff */
[----:B------:R-:W-:Y:S02]  /*2640*/  IADD3.X R13, R13, c[0x0][0x16c], RZ, P3, !PT ;  /* 0x00005b000d0d7a10 */ /* 0x000fe40001ffe4ff */
[----:B------:R-:W-:Y:S02]  /*2650*/  IADD3.X R9, R12, c[0x0][0x164], RZ, P4, !PT ;  /* 0x000059000c097a10 */ /* 0x000fe400027fe4ff */
[----:B------:R-:W-:Y:S02]  /*2660*/  LOP3.LUT R124, R75, 0x20, RZ, 0x3c, !PT ;  /* 0x000000204b7c7812 */ /* 0x000fe400078e3cff */
[----:B------:R-:W-:-:S02]  /*2670*/  LOP3.LUT R101, R76, 0x40, RZ, 0x3c, !PT ;  /* 0x000000404c657812 */ /* 0x000fc400078e3cff */
.L_x_2:
[----:B------:R-:W-:-:S04]  /*2680*/  DEPBAR.LE SB0, 0x2 ;  /* 0x000080800000791a */ /* 0x000fc80000000000 */
[----:B------:R-:W-:Y:S01]  /*2690*/  UIADD3 UR5, UR5, 0x1, URZ ;  /* 0x0000000105057890 */ /* 0x000fe2000fffe03f */
[----:B------:R-:W-:Y:S01]  /*26a0*/  BAR.SYNC.DEFER_BLOCKING 0x0 ;  /* 0x0000000000007b1d */ /* 0x000fe20000010000 */
[----:B------:R-:W-:Y:S01]  /*26b0*/  UISETP.GE.AND UP1, UPT, UR4, UR12, UPT ;  /* 0x0000000c0400728c */ /* 0x000fe2000bf26270 */
[----:B------:R-:W-:Y:S01]  /*26c0*/  ISETP.GE.AND P0, PT, R15, UR9, PT ;  /* 0x000000090f007c0c */ /* 0x000fe2000bf06270 */
[----:B------:R-:W-:Y:S01]  /*26d0*/  UISETP.GT.AND UP0, UPT, UR5, 0x1, UPT ;  /* 0x000000010500788c */ /* 0x000fe2000bf04270 */
[----:B------:R-:W-:Y:S01]  /*26e0*/  ISETP.GE.AND P1, PT, R118, UR9, PT ;  /* 0x0000000976007c0c */ /* 0x000fe2000bf26270 */
[----:B------:R-:W-:Y:S02]  /*26f0*/  UIADD3 UR10, UR10, 0x1, URZ ;  /* 0x000000010a0a7890 */ /* 0x000fe4000fffe03f */
[----:B------:R-:W-:Y:S01]  /*2700*/  USEL UR5, UR5, URZ, !UP0 ;  /* 0x0000003f05057287 */ /* 0x000fe2000c000000 */
[----:B------:R-:W-:Y:S01]  /*2710*/  PLOP3.LUT P3, PT, PT, PT, UP1, 0x40, 0x0 ;  /* 0x000000000000781c */ /* 0x000fe20003f6e818 */
[----:B------:R-:W-:Y:S01]  /*2720*/  UISETP.GT.AND UP0, UPT, UR10, 0x1, UPT ;  /* 0x000000010a00788c */ /* 0x000fe2000bf04270 */
[----:B------:R-:W-:Y:S01]  /*2730*/  PLOP3.LUT P4, PT, PT, PT, UP1, 0x40, 0x0 ;  /* 0x000000000000781c */ /* 0x000fe20003f8e818 */
[----:B------:R-:W-:Y:S01]  /*2740*/  UIADD3 UR4, UR4, 0x1, URZ ;  /* 0x0000000104047890 */ /* 0x000fe2000fffe03f */
[----:B------:R-:W-:Y:S01]  /*2750*/  PLOP3.LUT P5, PT, PT, PT, UP1, 0x40, 0x0 ;  /* 0x000000000000781c */ /* 0x000fe20003fae818 */
[----:B------:R-:W-:Y:S01]  /*2760*/  IMAD.U32 R12, RZ, RZ, UR5 ;  /* 0x00000005ff0c7e24 */ /* 0x000fe2000f8e00ff */
[----:B------:R-:W-:Y:S01]  /*2770*/  USEL UR10, UR10, URZ, !UP0 ;  /* 0x0000003f0a0a7287 */ /* 0x000fe2000c000000 */
[----:B-1----:R-:W-:Y:S01]  /*2780*/  IMAD.U32 R17, RZ, RZ, UR5 ;  /* 0x00000005ff117e24 */ /* 0x002fe2000f8e00ff */
[----:B------:R-:W-:Y:S01]  /*2790*/  UISETP.NE.U32.AND UP0, UPT, UR8, UR4, UPT ;  /* 0x000000040800728c */ /* 0x000fe2000bf05070 */
[----:B------:R-:W-:-:S02]  /*27a0*/  IMAD.U32 R19, RZ, RZ, UR5 ;  /* 0x00000005ff137e24 */ /* 0x000fc4000f8e00ff */
[----:B------:R-:W-:Y:S02]  /*27b0*/  IMAD R11, R12, 0x8000, R75 ;  /* 0x000080000c0b7824 */ /* 0x000fe400078e024b */
[----:B------:R-:W-:Y:S02]  /*27c0*/  IMAD R12, R17, 0x8000, R124 ;  /* 0x00008000110c7824 */ /* 0x000fe400078e027c */
[----:B------:R-:W-:Y:S01]  /*27d0*/  IMAD R16, R19, 0x2000, R76 ;  /* 0x0000200013107824 */ /* 0x000fe200078e024c */
[----:B------:R-:W-:Y:S04]  /*27e0*/  LDS R64, [R11] ;  /* 0x000000000b407984 */ /* 0x000fe80000000800 */
[----:B------:R-:W-:Y:S04]  /*27f0*/  LDS R66, [R11+0x1000] ;  /* 0x001000000b427984 */ /* 0x000fe80000000800 */
[----:B------:R-:W-:Y:S04]  /*2800*/  LDS R65, [R12] ;  /* 0x000000000c417984 */ /* 0x000fe80000000800 */
[----:B------:R-:W-:Y:S04]  /*2810*/  LDS R67, [R12+0x1000] ;  /* 0x001000000c437984 */ /* 0x000fe80000000800 */
[----:B------:R-:W1:Y:S04]  /*2820*/  LDSM.16.M88.4 R28, [R16+0x10000] ;  /* 0x01000000101c783b */ /* 0x000e680000000200 */
[----:B------:R-:W2:Y:S04]  /*2830*/  LDSM.16.M88.4 R20, [R16+0x11000] ;  /* 0x011000001014783b */ /* 0x000ea80000000200 */
[----:B------:R-:W-:Y:S04]  /*2840*/  LDS R68, [R11+0x200] ;  /* 0x000200000b447984 */ /* 0x000fe80000000800 */
[----:B------:R-:W-:Y:S04]  /*2850*/  LDS R70, [R11+0x1200] ;  /* 0x001200000b467984 */ /* 0x000fe80000000800 */
[----:B------:R-:W-:Y:S04]  /*2860*/  LDS R69, [R12+0x200] ;  /* 0x000200000c457984 */ /* 0x000fe80000000800 */
[----:B------:R-:W3:Y:S01]  /*2870*/  LDS R71, [R12+0x1200] ;  /* 0x001200000c477984 */ /* 0x000ee20000000800 */
[C---:B-1----:R-:W-:Y:S03]  /*2880*/  HMMA.1688.F32.TF32 R52, R64.reuse, R28, R24 ;  /* 0x0000001c4034723c */ /* 0x042fe60000081018 */
[----:B------:R-:W1:Y:S04]  /*2890*/  LDSM.16.M88.4 R24, [R16+0x10800] ;  /* 0x010800001018783b */ /* 0x000e680000000200 */
[----:B------:R-:W4:Y:S01]  /*28a0*/  LDSM.16.M88.4 R16, [R16+0x11800] ;  /* 0x011800001010783b */ /* 0x000f220000000200 */
[----:B--2---:R-:W-:Y:S08]  /*28b0*/  HMMA.1688.F32.TF32 R44, R64, R20, R44 ;  /* 0x00000014402c723c */ /* 0x004ff0000008102c */
[C---:B---3--:R-:W-:Y:S01]  /*28c0*/  HMMA.1688.F32.TF32 R36, R68.reuse, R28, R36 ;  /* 0x0000001c4424723c */ /* 0x048fe20000081024 */
[----:B------:R-:W-:Y:S04]  /*28d0*/  LDS R28, [R11+0x4000] ;  /* 0x004000000b1c7984 */ /* 0x000fe80000000800 */
[----:B------:R-:W-:Y:S03]  /*28e0*/  LDS R29, [R12+0x4000] ;  /* 0x004000000c1d7984 */ /* 0x000fe60000000800 */
[C---:B------:R-:W-:Y:S08]  /*28f0*/  HMMA.1688.F32.TF32 R32, R68.reuse, R20, R32 ;  /* 0x000000144420723c */ /* 0x040ff00000081020 */
[C---:B-1----:R-:W-:Y:S08]  /*2900*/  HMMA.1688.F32.TF32 R40, R68.reuse, R24, R40 ;  /* 0x000000184428723c */ /* 0x042ff00000081028 */
[----:B----4-:R-:W-:Y:S01]  /*2910*/  HMMA.1688.F32.TF32 R60, R68, R16, R60 ;  /* 0x00000010443c723c */ /* 0x010fe2000008103c */
[----:B------:R-:W-:Y:S04]  /*2920*/  LDS R68, [R11+0x2000] ;  /* 0x002000000b447984 */ /* 0x000fe80000000800 */
[----:B------:R-:W-:Y:S03]  /*2930*/  LDS R70, [R11+0x3000] ;  /* 0x003000000b467984 */ /* 0x000fe60000000800 */
[C---:B------:R-:W-:Y:S01]  /*2940*/  HMMA.1688.F32.TF32 R48, R64.reuse, R24, R48 ;  /* 0x000000184030723c */ /* 0x040fe20000081030 */
[----:B------:R-:W-:Y:S04]  /*2950*/  LDS R69, [R12+0x2000] ;  /* 0x002000000c457984 */ /* 0x000fe80000000800 */
[----:B------:R-:W1:Y:S03]  /*2960*/  LDS R71, [R12+0x3000] ;  /* 0x003000000c477984 */ /* 0x000e660000000800 */
[----:B------:R-:W-:Y:S01]  /*2970*/  HMMA.1688.F32.TF32 R64, R64, R16, R56 ;  /* 0x000000104040723c */ /* 0x000fe20000081038 */
[----:B------:R-:W-:Y:S04]  /*2980*/  LDS R56, [R11+0x2200] ;  /* 0x002200000b387984 */ /* 0x000fe80000000800 */
[----:B------:R-:W-:Y:S04]  /*2990*/  LDS R58, [R11+0x3200] ;  /* 0x003200000b3a7984 */ /* 0x000fe80000000800 */
[----:B------:R-:W-:Y:S04]  /*29a0*/  LDS R57, [R12+0x2200] ;  /* 0x002200000c397984 */ /* 0x000fe80000000800 */
[----:B------:R-:W2:Y:S04]  /*29b0*/  LDS R59, [R12+0x3200] ;  /* 0x003200000c3b7984 */ /* 0x000ea80000000800 */
[----:B------:R-:W-:Y:S04]  /*29c0*/  LDS R24, [R11+0x4200] ;  /* 0x004200000b187984 */ /* 0x000fe80000000800 */
[----:B------:R-:W-:Y:S01]  /*29d0*/  LDS R25, [R12+0x4200] ;  /* 0x004200000c197984 */ /* 0x000fe20000000800 */
[C---:B-1----:R-:W-:Y:S08]  /*29e0*/  HMMA.1688.F32.TF32 R52, R68.reuse, R30, R52 ;  /* 0x0000001e4434723c */ /* 0x042ff00000081034 */
[C---:B------:R-:W-:Y:S08]  /*29f0*/  HMMA.1688.F32.TF32 R48, R68.reuse, R26, R48 ;  /* 0x0000001a4430723c */ /* 0x040ff00000081030 */
[C---:B------:R-:W-:Y:S08]  /*2a00*/  HMMA.1688.F32.TF32 R44, R68.reuse, R22, R44 ;  /* 0x00000016442c723c */ /* 0x040ff0000008102c */
[----:B------:R-:W-:Y:S07]  /*2a10*/  HMMA.1688.F32.TF32 R64, R68, R18, R64 ;  /* 0x000000124440723c */ /* 0x000fee0000081040 */
[----:B------:R-:W-:Y:S01]  /*2a20*/  IMAD.U32 R68, RZ, RZ, UR5 ;  /* 0x00000005ff447e24 */ /* 0x000fe2000f8e00ff */
[----:B--2---:R-:W-:Y:S01]  /*2a30*/  HMMA.1688.F32.TF32 R36, R56, R30, R36 ;  /* 0x0000001e3824723c */ /* 0x004fe20000081024 */
[----:B------:R-:W-:Y:S02]  /*2a40*/  LDS R30, [R11+0x5000] ;  /* 0x005000000b1e7984 */ /* 0x000fe40000000800 */
[----:B------:R-:W-:-:S02]  /*2a50*/  IMAD R68, R68, 0x2000, R101 ;  /* 0x0000200044447824 */ /* 0x000fc400078e0265 */
[----:B------:R-:W-:Y:S03]  /*2a60*/  LDS R31, [R12+0x5000] ;  /* 0x005000000c1f7984 */ /* 0x000fe60000000800 */
[C---:B------:R-:W-:Y:S01]  /*2a70*/  HMMA.1688.F32.TF32 R32, R56.reuse, R22, R32 ;  /* 0x000000163820723c */ /* 0x040fe20000081020 */
[----:B------:R-:W1:Y:S07]  /*2a80*/  LDSM.16.M88.4 R20, [R68+0x10000] ;  /* 0x010000004414783b */ /* 0x000e6e0000000200 */
[C---:B------:R-:W-:Y:S01]  /*2a90*/  HMMA.1688.F32.TF32 R40, R56.reuse, R26, R40 ;  /* 0x0000001a3828723c */ /* 0x040fe20000081028 */
[----:B------:R-:W-:Y:S04]  /*2aa0*/  LDS R26, [R11+0x5200] ;  /* 0x005200000b1a7984 */ /* 0x000fe80000000800 */
[----:B------:R-:W2:Y:S03]  /*2ab0*/  LDS R27, [R12+0x5200] ;  /* 0x005200000c1b7984 */ /* 0x000ea60000000800 */
[----:B------:R-:W-:Y:S01]  /*2ac0*/  HMMA.1688.F32.TF32 R60, R56, R18, R60 ;  /* 0x00000012383c723c */ /* 0x000fe2000008103c */
[----:B------:R-:W3:Y:S07]  /*2ad0*/  LDSM.16.M88.4 R16, [R68+0x11000] ;  /* 0x011000004410783b */ /* 0x000eee0000000200 */
[-C--:B-1----:R-:W-:Y:S01]  /*2ae0*/  HMMA.1688.F32.TF32 R56, R28, R20.reuse, R52 ;  /* 0x000000141c38723c */ /* 0x082fe20000081034 */
[----:B------:R-:W1:Y:S04]  /*2af0*/  LDSM.16.M88.4 R52, [R68+0x10800] ;  /* 0x010800004434783b */ /* 0x000e680000000200 */
[----:B------:R-:W4:Y:S03]  /*2b00*/  LDSM.16.M88.4 R68, [R68+0x11800] ;  /* 0x011800004444783b */ /* 0x000f260000000200 */
[----:B--2---:R-:W-:Y:S07]  /*2b10*/  HMMA.1688.F32.TF32 R36, R24, R20, R36 ;  /* 0x000000141824723c */ /* 0x004fee0000081024 */
[----:B------:R-:W-:Y:S01]  /*2b20*/  SEL R20, RZ, 0x4, P1 ;  /* 0x00000004ff147807 */ /* 0x000fe20000800000 */
[----:B---3--:R-:W-:Y:S01]  /*2b30*/  HMMA.1688.F32.TF32 R44, R28, R16, R44 ;  /* 0x000000101c2c723c */ /* 0x008fe2000008102c */
[----:B------:R-:W-:-:S02]  /*2b40*/  IMAD.U32 R21, RZ, RZ, UR10 ;  /* 0x0000000aff157e24 */ /* 0x000fc4000f8e00ff */
[----:B------:R-:W-:-:S04]  /*2b50*/  SEL R20, R20, RZ, P4 ;  /* 0x000000ff14147207 */ /* 0x000fc80002000000 */
[----:B------:R-:W-:Y:S01]  /*2b60*/  ISETP.NE.U32.AND P1, PT, R20, RZ, PT ;  /* 0x000000ff1400720c */ /* 0x000fe20003f25070 */
[----:B------:R-:W-:Y:S01]  /*2b70*/  HMMA.1688.F32.TF32 R32, R24, R16, R32 ;  /* 0x000000101820723c */ /* 0x000fe20000081020 */
[----:B------:R-:W-:-:S06]  /*2b80*/  IMAD R20, R21, 0x8000, R72 ;  /* 0x0000800015147824 */ /* 0x000fcc00078e0248 */
[----:B------:R-:W-:Y:S02]  /*2b90*/  SEL R17, RZ, 0x4, P0 ;  /* 0x00000004ff117807 */ /* 0x000fe40000000000 */
[----:B------:R-:W-:Y:S02]  /*2ba0*/  IADD3 R16, P2, R88, R10, RZ ;  /* 0x0000000a58107210 */ /* 0x000fe40007f5e0ff */
[----:B------:R-:W-:Y:S01]  /*2bb0*/  SEL R17, R17, RZ, P3 ;  /* 0x000000ff11117207 */ /* 0x000fe20001800000 */
[----:B-1----:R-:W-:Y:S01]  /*2bc0*/  HMMA.1688.F32.TF32 R48, R28, R52, R48 ;  /* 0x000000341c30723c */ /* 0x002fe20000081030 */
[----:B------:R-:W-:Y:S02]  /*2bd0*/  PLOP3.LUT P3, PT, PT, PT, UP1, 0x40, 0x0 ;  /* 0x000000000000781c */ /* 0x000fe40003f6e818 */
[----:B------:R-:W-:Y:S01]  /*2be0*/  ISETP.NE.U32.AND P0, PT, R17, RZ, PT ;  /* 0x000000ff1100720c */ /* 0x000fe20003f05070 */
[----:B------:R-:W-:Y:S01]  /*2bf0*/  IMAD.X R17, R9, 0x1, R100, P2 ;  /* 0x0000000109117824 */ /* 0x000fe200010e0664 */
[----:B------:R-:W-:-:S03]  /*2c00*/  PLOP3.LUT P2, PT, PT, PT, UP1, 0x40, 0x0 ;  /* 0x000000000000781c */ /* 0x000fc60003f4e818 */
[----:B----4-:R-:W-:Y:S01]  /*2c10*/  HMMA.1688.F32.TF32 R64, R28, R68, R64 ;  /* 0x000000441c40723c */ /* 0x010fe20000081040 */
[----:B------:R-:W-:Y:S04]  /*2c20*/  LDS R28, [R11+0x6000] ;  /* 0x006000000b1c7984 */ /* 0x000fe80000000800 */
[----:B------:R-:W-:Y:S03]  /*2c30*/  LDS R30, [R11+0x7000] ;  /* 0x007000000b1e7984 */ /* 0x000fe60000000800 */
[C---:B------:R-:W-:Y:S01]  /*2c40*/  HMMA.1688.F32.TF32 R40, R24.reuse, R52, R40 ;  /* 0x000000341828723c */ /* 0x040fe20000081028 */
[----:B------:R-:W-:Y:S04]  /*2c50*/  LDS R29, [R12+0x6000] ;  /* 0x006000000c1d7984 */ /* 0x000fe80000000800 */
[----:B------:R-:W1:Y:S03]  /*2c60*/  LDS R31, [R12+0x7000] ;  /* 0x007000000c1f7984 */ /* 0x000e660000000800 */
[----:B------:R-:W-:Y:S08]  /*2c70*/  HMMA.1688.F32.TF32 R60, R24, R68, R60 ;  /* 0x00000044183c723c */ /* 0x000ff0000008103c */
[C---:B-1----:R-:W-:Y:S08]  /*2c80*/  HMMA.1688.F32.TF32 R24, R28.reuse, R22, R56 ;  /* 0x000000161c18723c */ /* 0x042ff00000081038 */
[C---:B------:R-:W-:Y:S08]  /*2c90*/  HMMA.1688.F32.TF32 R48, R28.reuse, R54, R48 ;  /* 0x000000361c30723c */ /* 0x040ff00000081030 */
[C---:B------:R-:W-:Y:S08]  /*2ca0*/  HMMA.1688.F32.TF32 R44, R28.reuse, R18, R44 ;  /* 0x000000121c2c723c */ /* 0x040ff0000008102c */
[----:B------:R-:W-:Y:S01]  /*2cb0*/  HMMA.1688.F32.TF32 R56, R28, R70, R64 ;  /* 0x000000461c38723c */ /* 0x000fe20000081040 */
[----:B------:R-:W-:Y:S04]  /*2cc0*/  LDS R28, [R11+0x6200] ;  /* 0x006200000b1c7984 */ /* 0x000fe80000000800 */
[----:B------:R-:W-:Y:S04]  /*2cd0*/  LDS R30, [R11+0x7200] ;  /* 0x007200000b1e7984 */ /* 0x000fe80000000800 */
[----:B------:R-:W-:Y:S04]  /*2ce0*/  LDS R29, [R12+0x6200] ;  /* 0x006200000c1d7984 */ /* 0x000fe80000000800 */
[----:B------:R-:W1:Y:S04]  /*2cf0*/  LDS R31, [R12+0x7200] ;  /* 0x007200000c1f7984 */ /* 0x000e680000000800 */
[----:B------:R-:W-:Y:S06]  /*2d00*/  BAR.SYNC.DEFER_BLOCKING 0x0 ;  /* 0x0000000000007b1d */ /* 0x000fec0000010000 */
[----:B------:R-:W-:Y:S01]  /*2d10*/  @!PT LDS RZ, [RZ] ;  /* 0x00000000fffff984 */ /* 0x000fe20000000800 */
[----:B------:R-:W-:Y:S01]  /*2d20*/  @!PT LDS RZ, [RZ] ;  /* 0x00000000fffff984 */ /* 0x000fe20000000800 */
[----:B------:R-:W-:Y:S01]  /*2d30*/  @!PT LDS RZ, [RZ] ;  /* 0x00000000fffff984 */ /* 0x000fe20000000800 */
[----:B------:R2:W-:Y:S02]  /*2d40*/  LDGSTS.E [R20], [R16.64], P0 ;  /* 0x0000000010147fae */ /* 0x0005e4000812184e */
[----:B--2---:R-:W-:Y:S01]  /*2d50*/  IADD3 R16, P0, R86, R10, RZ ;  /* 0x0000000a56107210 */ /* 0x004fe20007f1e0ff */
[----:B-1----:R-:W-:Y:S04]  /*2d60*/  HMMA.1688.F32.TF32 R32, R28, R18, R32 ;  /* 0x000000121c20723c */ /* 0x002fe80000081020 */
[----:B------:R-:W-:Y:S01]  /*2d70*/  IMAD.X R17, R9, 0x1, R98, P0 ;  /* 0x0000000109117824 */ /* 0x000fe200000e0662 */
[----:B------:R-:W-:-:S03]  /*2d80*/  ISETP.GE.AND P0, PT, R116, UR9, PT ;  /* 0x0000000974007c0c */ /* 0x000fc6000bf06270 */
[C---:B------:R-:W-:Y:S01]  /*2d90*/  HMMA.1688.F32.TF32 R36, R28.reuse, R22, R36 ;  /* 0x000000161c24723c */ /* 0x040fe20000081024 */
[----:B------:R1:W-:Y:S01]  /*2da0*/  LDGSTS.E [R20+0x1000], [R16.64], P1 ;  /* 0x0100000010147fae */ /* 0x0003e2000892184e */
[----:B------:R-:W-:Y:S02]  /*2db0*/  PLOP3.LUT P1, PT, PT, PT, UP1, 0x40, 0x0 ;  /* 0x000000000000781c */ /* 0x000fe40003f2e818 */
[----:B------:R-:W-:Y:S02]  /*2dc0*/  SEL R21, RZ, 0x4, P0 ;  /* 0x00000004ff157807 */ /* 0x000fe40000000000 */
[----:B------:R-:W-:Y:S02]  /*2dd0*/  ISETP.GE.AND P0, PT, R114, UR9, PT ;  /* 0x0000000972007c0c */ /* 0x000fe4000bf06270 */
[----:B------:R-:W-:Y:S01]  /*2de0*/  SEL R21, R21, RZ, P1 ;  /* 0x000000ff15157207 */ /* 0x000fe20000800000 */
[----:B------:R-:W-:Y:S01]  /*2df0*/  HMMA.1688.F32.TF32 R40, R28, R54, R40 ;  /* 0x000000361c28723c */ /* 0x000fe20000081028 */
[----:B------:R-:W-:-:S02]  /*2e00*/  SEL R11, RZ, 0x4, P0 ;  /* 0x00000004ff0b7807 */ /* 0x000fc40000000000 */
[----:B------:R-:W-:Y:S01]  /*2e10*/  ISETP.NE.U32.AND P1, PT, R21, RZ, PT ;  /* 0x000000ff1500720c */ /* 0x000fe20003f25070 */
[----:B------:R-:W-:Y:S01]  /*2e20*/  IMAD.U32 R21, RZ, RZ, UR10 ;  /* 0x0000000aff157e24 */ /* 0x000fe2000f8e00ff */
[----:B------:R-:W-:Y:S02]  /*2e30*/  SEL R11, R11, RZ, P2 ;  /* 0x000000ff0b0b7207 */ /* 0x000fe40001000000 */
[----:B-1----:R-:W-:Y:S01]  /*2e40*/  IADD3 R16, P2, R84, R10, RZ ;  /* 0x0000000a54107210 */ /* 0x002fe20007f5e0ff */
[----:B------:R-:W-:Y:S01]  /*2e50*/  HMMA.1688.F32.TF32 R60, R28, R70, R60 ;  /* 0x000000461c3c723c */ /* 0x000fe2000008103c */
[----:B------:R-:W-:-:S03]  /*2e60*/  ISETP.NE.U32.AND P0, PT, R11, RZ, PT ;  /* 0x000000ff0b00720c */ /* 0x000fc60003f05070 */
[----:B------:R-:W-:Y:S01]  /*2e70*/  IMAD.X R17, R9, 0x1, R96, P2 ;  /* 0x0000000109117824 */ /* 0x000fe200010e0660 */
[----:B------:R-:W-:Y:S02]  /*2e80*/  PLOP3.LUT P2, PT, PT, PT, UP1, 0x40, 0x0 ;  /* 0x000000000000781c */ /* 0x000fe40003f4e818 */
[----:B------:R-:W-:Y:S02]  /*2e90*/  IMAD.U32 R29, RZ, RZ, UR6 ;  /* 0x00000006ff1d7e24 */ /* 0x000fe4000f8e00ff */
[----:B------:R1:W-:Y:S02]  /*2ea0*/  LDGSTS.E [R20+0x2000], [R16.64], P1 ;  /* 0x0200000010147fae */ /* 0x0003e4000892184e */
[----:B-1----:R-:W-:-:S05]  /*2eb0*/  IADD3 R16, P1, R82, R10, RZ ;  /* 0x0000000a52107210 */ /* 0x002fca0007f3e0ff */
[----:B------:R-:W-:Y:S01]  /*2ec0*/  IMAD.X R17, R9, 0x1, R94, P1 ;  /* 0x0000000109117824 */ /* 0x000fe200008e065e */
[----:B------:R-:W-:-:S04]  /*2ed0*/  PLOP3.LUT P1, PT, PT, PT, UP1, 0x40, 0x0 ;  /* 0x000000000000781c */ /* 0x000fc80003f2e818 */
[----:B------:R1:W-:Y:S01]  /*2ee0*/  LDGSTS.E [R20+0x3000], [R16.64], P0 ;  /* 0x0300000010147fae */ /* 0x0003e2000812184e */
[----:B------:R-:W-:-:S04]  /*2ef0*/  ISETP.GE.AND P0, PT, R112, UR9, PT ;  /* 0x0000000970007c0c */ /* 0x000fc8000bf06270 */
[----:B------:R-:W-:Y:S02]  /*2f00*/  SEL R11, RZ, 0x4, P0 ;  /* 0x00000004ff0b7807 */ /* 0x000fe40000000000 */
[----:B------:R-:W-:Y:S02]  /*2f10*/  ISETP.GE.AND P0, PT, R110, UR9, PT ;  /* 0x000000096e007c0c */ /* 0x000fe4000bf06270 */
[----:B------:R-:W-:-:S04]  /*2f20*/  SEL R11, R11, RZ, P1 ;  /* 0x000000ff0b0b7207 */ /* 0x000fc80000800000 */
[----:B------:R-:W-:Y:S02]  /*2f30*/  ISETP.NE.U32.AND P1, PT, R11, RZ, PT ;  /* 0x000000ff0b00720c */ /* 0x000fe40003f25070 */
[----:B------:R-:W-:-:S04]  /*2f40*/  SEL R11, RZ, 0x4, P0 ;  /* 0x00000004ff0b7807 */ /* 0x000fc80000000000 */
[----:B------:R-:W-:Y:S02]  /*2f50*/  SEL R11, R11, RZ, P2 ;  /* 0x000000ff0b0b7207 */ /* 0x000fe40001000000 */
[----:B-1----:R-:W-:Y:S02]  /*2f60*/  IADD3 R16, P2, R80, R10, RZ ;  /* 0x0000000a50107210 */ /* 0x002fe40007f5e0ff */
[----:B------:R-:W-:-:S03]  /*2f70*/  ISETP.NE.U32.AND P0, PT, R11, RZ, PT ;  /* 0x000000ff0b00720c */ /* 0x000fc60003f05070 */
[----:B------:R-:W-:Y:S01]  /*2f80*/  IMAD.X R17, R9, 0x1, R92, P2 ;  /* 0x0000000109117824 */ /* 0x000fe200010e065c */
[----:B------:R-:W-:-:S04]  /*2f90*/  PLOP3.LUT P2, PT, PT, PT, UP1, 0x40, 0x0 ;  /* 0x000000000000781c */ /* 0x000fc80003f4e818 */
        /* <DEDUP_REMOVED lines=12> */
[----:B------:R-:W-:Y:S02]  /*3060*/  PLOP3.LUT P2, PT, PT, PT, UP1, 0x40, 0x0 ;  /* 0x000000000000781c */ /* 0x000fe40003f4e818 */
[----:B------:R-:W-:Y:S01]  /*3070*/  ISETP.NE.U32.AND P0, PT, R11, RZ, PT ;  /* 0x000000ff0b00720c */ /* 0x000fe20003f05070 */
[----:B------:R-:W-:-:S04]  /*3080*/  IMAD.MOV.U32 R11, RZ, RZ, R9 ;  /* 0x000000ffff0b7224 */ /* 0x000fc800078e0009 */
[----:B-1----:R-:W-:-:S04]  /*3090*/  IMAD.WIDE R16, R120, 0x4, R10 ;  /* 0x0000000478107825 */ /* 0x002fc800078e020a */
[--C-:B------:R-:W-:Y:S01]  /*30a0*/  IMAD.WIDE R22, R123, 0x4, R10.reuse ;  /* 0x000000047b167825 */ /* 0x100fe200078e020a */
[----:B------:R1:W-:Y:S01]  /*30b0*/  LDGSTS.E [R20+0x6000], [R16.64], P1 ;  /* 0x0600000010147fae */ /* 0x0003e2000892184e */
[----:B------:R-:W-:Y:S02]  /*30c0*/  PLOP3.LUT P1, PT, PT, PT, UP1, 0x40, 0x0 ;  /* 0x000000000000781c */ /* 0x000fe40003f2e818 */
[----:B-1----:R-:W-:-:S05]  /*30d0*/  IMAD.WIDE R16, R122, 0x4, R10 ;  /* 0x000000047a107825 */ /* 0x002fca00078e020a */
[----:B------:R1:W-:Y:S01]  /*30e0*/  LDGSTS.E [R20+0x7000], [R16.64], P0 ;  /* 0x0700000010147fae */ /* 0x0003e2000812184e */
[----:B------:R-:W-:-:S04]  /*30f0*/  ISETP.GE.AND P0, PT, R119, UR9, PT ;  /* 0x0000000977007c0c */ /* 0x000fc8000bf06270 */
[----:B------:R-:W-:-:S04]  /*3100*/  SEL R12, RZ, 0x4, P0 ;  /* 0x00000004ff0c7807 */ /* 0x000fc80000000000 */
[----:B------:R-:W-:Y:S02]  /*3110*/  SEL R12, R12, RZ, P1 ;  /* 0x000000ff0c0c7207 */ /* 0x000fe40000800000 */
[----:B-1----:R-:W-:Y:S02]  /*3120*/  IADD3 R16, P0, R87, R10, RZ ;  /* 0x0000000a57107210 */ /* 0x002fe40007f1e0ff */
[----:B------:R-:W-:Y:S01]  /*3130*/  ISETP.NE.U32.AND P1, PT, R12, RZ, PT ;  /* 0x000000ff0c00720c */ /* 0x000fe20003f25070 */
[----:B------:R-:W-:Y:S02]  /*3140*/  IMAD R12, R21, 0x8000, R102 ;  /* 0x00008000150c7824 */ /* 0x000fe400078e0266 */
[----:B------:R-:W-:Y:S01]  /*3150*/  IMAD.X R17, R9, 0x1, R99, P0 ;  /* 0x0000000109117824 */ /* 0x000fe200000e0663 */
[----:B------:R-:W-:-:S04]  /*3160*/  ISETP.GE.AND P0, PT, R117, UR9, PT ;  /* 0x0000000975007c0c */ /* 0x000fc8000bf06270 */
[----:B------:R-:W-:Y:S02]  /*3170*/  SEL R20, RZ, 0x4, P0 ;  /* 0x00000004ff147807 */ /* 0x000fe40000000000 */
[----:B------:R-:W-:-:S03]  /*3180*/  ISETP.GE.AND P0, PT, R115, UR9, PT ;  /* 0x0000000973007c0c */ /* 0x000fc6000bf06270 */
[----:B------:R1:W-:Y:S01]  /*3190*/  LDGSTS.E [R12+0x800], [R16.64], P1 ;  /* 0x00800000100c7fae */ /* 0x0003e2000892184e */
[----:B------:R-:W-:Y:S02]  /*31a0*/  PLOP3.LUT P1, PT, PT, PT, UP1, 0x40, 0x0 ;  /* 0x000000000000781c */ /* 0x000fe40003f2e818 */
[----:B------:R-:W-:Y:S02]  /*31b0*/  SEL R21, RZ, 0x4, P0 ;  /* 0x00000004ff157807 */ /* 0x000fe40000000000 */
[----:B------:R-:W-:Y:S02]  /*31c0*/  SEL R20, R20, RZ, P1 ;  /* 0x000000ff14147207 */ /* 0x000fe40000800000 */
[----:B------:R-:W-:Y:S02]  /*31d0*/  SEL R21, R21, RZ, P2 ;  /* 0x000000ff15157207 */ /* 0x000fe40001000000 */
[----:B------:R-:W-:Y:S02]  /*31e0*/  ISETP.GE.AND P1, PT, R113, UR9, PT ;  /* 0x0000000971007c0c */ /* 0x000fe4000bf26270 */
[----:B------:R-:W-:-:S02]  /*31f0*/  ISETP.GE.AND P2, PT, R111, UR9, PT ;  /* 0x000000096f007c0c */ /* 0x000fc4000bf46270 */
[----:B-1----:R-:W-:Y:S02]  /*3200*/  SEL R16, RZ, 0x4, P1 ;  /* 0x00000004ff107807 */ /* 0x002fe40000800000 */
[----:B------:R-:W-:Y:S02]  /*3210*/  SEL R17, RZ, 0x4, P2 ;  /* 0x00000004ff117807 */ /* 0x000fe40001000000 */
[----:B------:R-:W-:Y:S02]  /*3220*/  ISETP.GE.AND P1, PT, R109, UR9, PT ;  /* 0x000000096d007c0c */ /* 0x000fe4000bf26270 */
[----:B------:R-:W-:Y:S02]  /*3230*/  ISETP.NE.U32.AND P0, PT, R20, RZ, PT ;  /* 0x000000ff1400720c */ /* 0x000fe40003f05070 */
[----:B------:R-:W-:Y:S02]  /*3240*/  SEL R17, R17, RZ, P5 ;  /* 0x000000ff11117207 */ /* 0x000fe40002800000 */
[----:B------:R-:W-:-:S02]  /*3250*/  PLOP3.LUT P5, PT, PT, PT, UP1, 0x40, 0x0 ;  /* 0x000000000000781c */ /* 0x000fc40003fae818 */
[----:B------:R-:W-:Y:S02]  /*3260*/  SEL R20, RZ, 0x4, P1 ;  /* 0x00000004ff147807 */ /* 0x000fe40000800000 */
[----:B------:R-:W-:Y:S02]  /*3270*/  SEL R16, R16, RZ, P3 ;  /* 0x000000ff10107207 */ /* 0x000fe40001800000 */
[----:B------:R-:W-:Y:S02]  /*3280*/  SEL R20, R20, RZ, P5 ;  /* 0x000000ff14147207 */ /* 0x000fe40002800000 */
[----:B------:R-:W-:Y:S02]  /*3290*/  ISETP.NE.U32.AND P4, PT, R21, RZ, PT ;  /* 0x000000ff1500720c */ /* 0x000fe40003f85070 */
[----:B------:R-:W-:Y:S02]  /*32a0*/  IADD3 R18, P5, R83, R10, RZ ;  /* 0x0000000a53127210 */ /* 0x000fe40007fbe0ff */
[----:B------:R-:W-:-:S02]  /*32b0*/  ISETP.NE.U32.AND P3, PT, R16, RZ, PT ;  /* 0x000000ff1000720c */ /* 0x000fc40003f65070 */
[----:B------:R-:W-:Y:S01]  /*32c0*/  IADD3 R16, P1, R85, R10, RZ ;  /* 0x0000000a55107210 */ /* 0x000fe20007f3e0ff */
[----:B------:R-:W-:Y:S01]  /*32d0*/  IMAD.X R19, R9, 0x1, R95, P5 ;  /* 0x0000000109137824 */ /* 0x000fe200028e065f */
[----:B------:R-:W-:Y:S02]  /*32e0*/  ISETP.NE.U32.AND P2, PT, R17, RZ, PT ;  /* 0x000000ff1100720c */ /* 0x000fe40003f45070 */
[----:B------:R-:W-:Y:S01]  /*32f0*/  ISETP.GE.AND P5, PT, R105, UR9, PT ;  /* 0x0000000969007c0c */ /* 0x000fe2000bfa6270 */
[----:B------:R-:W-:Y:S01]  /*3300*/  IMAD.X R17, R9, 0x1, R97, P1 ;  /* 0x0000000109117824 */ /* 0x000fe200008e0661 */
[----:B------:R-:W-:Y:S02]  /*3310*/  ISETP.NE.U32.AND P1, PT, R20, RZ, PT ;  /* 0x000000ff1400720c */ /* 0x000fe40003f25070 */
[----:B------:R-:W-:Y:S02]  /*3320*/  SEL R20, RZ, 0x4, P5 ;  /* 0x00000004ff147807 */ /* 0x000fe40002800000 */
[----:B------:R-:W-:Y:S01]  /*3330*/  ISETP.GE.AND P5, PT, R103, UR9, PT ;  /* 0x0000000967007c0c */ /* 0x000fe2000bfa6270 */
[----:B------:R1:W-:Y:S01]  /*3340*/  LDGSTS.E [R12+0x1800], [R16.64], P0 ;  /* 0x01800000100c7fae */ /* 0x0003e2000812184e */
[----:B------:R-:W-:-:S02]  /*3350*/  PLOP3.LUT P0, PT, PT, PT, UP1, 0x40, 0x0 ;  /* 0x000000000000781c */ /* 0x000fc40003f0e818 */
[----:B------:R-:W-:Y:S01]  /*3360*/  SEL R21, RZ, 0x4, P5 ;  /* 0x00000004ff157807 */ /* 0x000fe20002800000 */
[----:B------:R2:W-:Y:S01]  /*3370*/  LDGSTS.E [R12+0x2800], [R18.64], P4 ;  /* 0x02800000120c7fae */ /* 0x0005e2000a12184e */
[----:B------:R-:W-:Y:S02]  /*3380*/  PLOP3.LUT P4, PT, PT, PT, UP1, 0x40, 0x0 ;  /* 0x000000000000781c */ /* 0x000fe40003f8e818 */
[----:B------:R-:W-:Y:S01]  /*3390*/  ISETP.GE.AND P5, PT, R125, UR9, PT ;  /* 0x000000097d007c0c */ /* 0x000fe2000bfa6270 */
[----:B------:R-:W-:Y:S01]  /*33a0*/  UIADD3 UR9, UR9, -0x20, URZ ;  /* 0xffffffe009097890 */ /* 0x000fe2000fffe03f */
[----:B------:R-:W-:Y:S02]  /*33b0*/  SEL R20, R20, RZ, P0 ;  /* 0x000000ff14147207 */ /* 0x000fe40000000000 */
[----:B------:R-:W-:Y:S02]  /*33c0*/  SEL R21, R21, RZ, P4 ;  /* 0x000000ff15157207 */ /* 0x000fe40002000000 */
[----:B------:R-:W-:-:S02]  /*33d0*/  PLOP3.LUT P4, PT, PT, PT, UP1, 0x40, 0x0 ;  /* 0x000000000000781c */ /* 0x000fc40003f8e818 */
[----:B-1----:R-:W-:Y:S02]  /*33e0*/  SEL R17, RZ, 0x4, P5 ;  /* 0x00000004ff117807 */ /* 0x002fe40002800000 */
[-C--:B--2---:R-:W-:Y:S02]  /*33f0*/  IADD3 R18, P6, R81, R10.reuse, RZ ;  /* 0x0000000a51127210 */ /* 0x084fe40007fde0ff */
[----:B------:R-:W-:Y:S02]  /*3400*/  ISETP.NE.U32.AND P0, PT, R20, RZ, PT ;  /* 0x000000ff1400720c */ /* 0x000fe40003f05070 */
[----:B------:R-:W-:Y:S01]  /*3410*/  SEL R17, R17, RZ, P4 ;  /* 0x000000ff11117207 */ /* 0x000fe20002000000 */
[----:B------:R-:W-:Y:S01]  /*3420*/  IMAD.X R19, R9, 0x1, R93, P6 ;  /* 0x0000000109137824 */ /* 0x000fe200030e065d */
[----:B------:R-:W-:Y:S02]  /*3430*/  IADD3 R16, P6, R79, R10, RZ ;  /* 0x0000000a4f107210 */ /* 0x000fe40007fde0ff */
[----:B------:R-:W-:Y:S01]  /*3440*/  ISETP.NE.U32.AND P5, PT, R21, RZ, PT ;  /* 0x000000ff1500720c */ /* 0x000fe20003fa5070 */
[----:B------:R-:W-:Y:S01]  /*3450*/  IMAD.WIDE R20, R121, 0x4, R10 ;  /* 0x0000000479147825 */ /* 0x000fe200078e020a */
[----:B------:R1:W-:Y:S01]  /*3460*/  LDGSTS.E [R12+0x3800], [R18.64], P3 ;  /* 0x03800000120c7fae */ /* 0x0003e2000992184e */
[----:B------:R-:W-:-:S02]  /*3470*/  ISETP.NE.U32.AND P3, PT, R17, RZ, PT ;  /* 0x000000ff1100720c */ /* 0x000fc40003f65070 */
[----:B------:R-:W-:Y:S02]  /*3480*/  IMAD.X R17, R9, 0x1, R91, P6 ;  /* 0x0000000109117824 */ /* 0x000fe400030e065b */
[----:B------:R-:W-:-:S03]  /*3490*/  IMAD.U32 R11, RZ, RZ, UR10 ;  /* 0x0000000aff0b7e24 */ /* 0x000fc6000f8e00ff */
[----:B------:R2:W-:Y:S01]  /*34a0*/  LDGSTS.E [R12+0x4800], [R16.64], P2 ;  /* 0x04800000100c7fae */ /* 0x0005e2000912184e */
[----:B------:R-:W-:Y:S01]  /*34b0*/  IMAD R11, R11, 0x2000, R74 ;  /* 0x000020000b0b7824 */ /* 0x000fe200078e024a */
[----:B-1----:R-:W-:-:S05]  /*34c0*/  IADD3 R18, P4, R77, R10, RZ ;  /* 0x0000000a4d127210 */ /* 0x002fca0007f9e0ff */
[----:B------:R-:W-:Y:S01]  /*34d0*/  IMAD.X R19, R9, 0x1, R89, P4 ;  /* 0x0000000109137824 */ /* 0x000fe200020e0659 */
[----:B------:R-:W-:-:S04]  /*34e0*/  LEA R10, P4, R29, R10, 0x2 ;  /* 0x0000000a1d0a7211 */ /* 0x000fc800078810ff */
[----:B------:R1:W-:Y:S01]  /*34f0*/  LDGSTS.E [R12+0x5800], [R18.64], P1 ;  /* 0x05800000120c7fae */ /* 0x0003e2000892184e */
[----:B------:R-:W-:-:S03]  /*3500*/  IADD3.X R9, R9, UR11, RZ, P4, !PT ;  /* 0x0000000b09097c10 */ /* 0x000fc6000a7fe4ff */
[----:B------:R3:W-:Y:S01]  /*3510*/  LDGSTS.E [R12+0x6800], [R20.64], P0 ;  /* 0x06800000140c7fae */ /* 0x0007e2000812184e */
[----:B--2---:R-:W-:-:S03]  /*3520*/  IADD3 R16, P0, R0, R14, RZ ;  /* 0x0000000e00107210 */ /* 0x004fc60007f1e0ff */
[----:B------:R2:W-:Y:S01]  /*3530*/  LDGSTS.E [R12+0x7800], [R22.64], P5 ;  /* 0x07800000160c7fae */ /* 0x0005e2000a92184e */
[----:B------:R-:W-:Y:S01]  /*3540*/  PLOP3.LUT P5, PT, PT, PT, UP0, 0x80, 0x0 ;  /* 0x000000000000781c */ /* 0x000fe20003faf008 */
[----:B------:R-:W-:Y:S01]  /*3550*/  IMAD.X R17, R13, 0x1, R2, P0 ;  /* 0x000000010d117824 */ /* 0x000fe200000e0602 */
[C---:B-1----:R-:W-:Y:S01]  /*3560*/  IADD3 R18, P1, R0.reuse, R4, RZ ;  /* 0x0000000400127210 */ /* 0x042fe20007f3e0ff */
[----:B------:R-:W0:Y:S01]  /*3570*/  LDGDEPBAR ;  /* 0x00000000000079af */ /* 0x000e220000000000 */
[----:B---3--:R-:W-:-:S03]  /*3580*/  IADD3 R20, P2, R0, R3, RZ ;  /* 0x0000000300147210 */ /* 0x008fc60007f5e0ff */
[--C-:B------:R-:W-:Y:S01]  /*3590*/  IMAD.X R19, R8, 0x1, R2.reuse, P1 ;  /* 0x0000000108137824 */ /* 0x100fe200008e0602 */
[----:B------:R1:W-:Y:S01]  /*35a0*/  LDGSTS.E [R11+0x10000], [R16.64], P3 ;  /* 0x10000000100b7fae */ /* 0x0003e2000992184e */
[----:B------:R-:W-:Y:S02]  /*35b0*/  IADD3 R3, P1, R3, UR13, RZ ;  /* 0x0000000d03037c10 */ /* 0x000fe4000ff3e0ff */
[----:B--2---:R-:W-:Y:S01]  /*35c0*/  IADD3 R22, P0, R0, R6, RZ ;  /* 0x0000000600167210 */ /* 0x004fe20007f1e0ff */
[--C-:B------:R-:W-:Y:S01]  /*35d0*/  IMAD.X R21, R7, 0x1, R2.reuse, P2 ;  /* 0x0000000107157824 */ /* 0x100fe200010e0602 */
[----:B------:R1:W-:Y:S01]  /*35e0*/  LDGSTS.E [R11+0x10800], [R18.64], P3 ;  /* 0x10800000120b7fae */ /* 0x0003e2000992184e */
[----:B------:R-:W-:Y:S02]  /*35f0*/  IADD3 R4, P2, R4, UR13, RZ ;  /* 0x0000000d04047c10 */ /* 0x000fe4000ff5e0ff */
[----:B------:R-:W-:Y:S01]  /*3600*/  IMAD.X R23, R5, 0x1, R2, P0 ;  /* 0x0000000105177824 */ /* 0x000fe200000e0602 */
[----:B------:R1:W-:Y:S01]  /*3610*/  LDGSTS.E [R11+0x11000], [R20.64], P3 ;  /* 0x11000000140b7fae */ /* 0x0003e2000992184e */
[----:B------:R-:W-:-:S02]  /*3620*/  IADD3 R6, P0, R6, UR13, RZ ;  /* 0x0000000d06067c10 */ /* 0x000fc4000ff1e0ff */
[----:B------:R-:W-:Y:S01]  /*3630*/  IADD3.X R7, R7, UR7, RZ, P1, !PT ;  /* 0x0000000707077c10 */ /* 0x000fe20008ffe4ff */
[----:B------:R1:W-:Y:S01]  /*3640*/  LDGSTS.E [R11+0x11800], [R22.64], P3 ;  /* 0x11800000160b7fae */ /* 0x0003e2000992184e */
[----:B------:R-:W-:Y:S02]  /*3650*/  IADD3 R14, P3, R14, UR13, RZ ;  /* 0x0000000d0e0e7c10 */ /* 0x000fe4000ff7e0ff */
[----:B------:R-:W-:Y:S01]  /*3660*/  IADD3.X R5, R5, UR7, RZ, P0, !PT ;  /* 0x0000000705057c10 */ /* 0x000fe200087fe4ff */
[----:B------:R-:W0:Y:S01]  /*3670*/  LDGDEPBAR ;  /* 0x00000000000079af */ /* 0x000e220000000000 */
[----:B------:R-:W-:Y:S02]  /*3680*/  IADD3.X R8, R8, UR7, RZ, P2, !PT ;  /* 0x0000000708087c10 */ /* 0x000fe400097fe4ff */
[----:B------:R-:W-:Y:S01]  /*3690*/  IADD3.X R13, R13, UR7, RZ, P3, !PT ;  /* 0x000000070d0d7c10 */ /* 0x000fe20009ffe4ff */
[----:B------:R-:W-:Y:S01]  /*36a0*/  @!P5 CALL.REL.NOINC `(.L_x_1) ;  /* 0x000000100000d944 */ /* 0x000fe20003c00000 */
[----:B------:R-:W-:Y:S05]  /*36b0*/  BRA `(.L_x_2) ;  /* 0xffffefc000007947 */ /* 0x000fea000383ffff */
.L_x_1:
[----:B-1----:R-:W1:Y:S01]  /*36c0*/  S2R R11, SR_TID.X ;  /* 0x00000000000b7919 */ /* 0x002e620000002100 */
[----:B------:R-:W-:-:S04]  /*36d0*/  DEPBAR.LE SB0, 0x0 ;  /* 0x000080000000791a */ /* 0x000fc80000000000 */
[----:B------:R-:W-:Y:S01]  /*36e0*/  IMAD.MOV.U32 R8, RZ, RZ, R24 ;  /* 0x000000ffff087224 */ /* 0x000fe200078e0018 */
[----:B------:R-:W-:Y:S01]  /*36f0*/  ISETP.GE.AND P0, PT, R107, c[0x0][0x178], PT ;  /* 0x00005e006b007a0c */ /* 0x000fe20003f06270 */
[----:B------:R-:W-:Y:S01]  /*3700*/  IMAD.MOV.U32 R9, RZ, RZ, R48 ;  /* 0x000000ffff097224 */ /* 0x000fe200078e0030 */
[C-C-:B------:R-:W-:Y:S01]  /*3710*/  LOP3.LUT R30, R73.reuse, 0x2, R15.reuse, 0xfe, !PT ;  /* 0x00000002491e7812 */ /* 0x140fe200078efe0f */
[----:B------:R-:W-:Y:S01]  /*3720*/  IMAD.MOV.U32 R10, RZ, RZ, R44 ;  /* 0x000000ffff0a7224 */ /* 0x000fe200078e002c */
[C---:B------:R-:W-:Y:S01]  /*3730*/  LOP3.LUT R28, R73.reuse, 0x3c, R15, 0xfe, !PT ;  /* 0x0000003c491c7812 */ /* 0x040fe200078efe0f */
[----:B------:R-:W-:Y:S01]  /*3740*/  IMAD.MOV.U32 R16, RZ, RZ, R25 ;  /* 0x000000ffff107224 */ /* 0x000fe200078e0019 */
[C---:B------:R-:W-:Y:S01]  /*3750*/  LOP3.LUT R54, R73.reuse, 0x38, R15, 0xfe, !PT ;  /* 0x0000003849367812 */ /* 0x040fe200078efe0f */
[----:B------:R-:W-:Y:S01]  /*3760*/  IMAD.MOV.U32 R17, RZ, RZ, R49 ;  /* 0x000000ffff117224 */ /* 0x000fe200078e0031 */
[C---:B------:R-:W-:Y:S01]  /*3770*/  LOP3.LUT R66, R73.reuse, 0x2e, R15, 0xfe, !PT ;  /* 0x0000002e49427812 */ /* 0x040fe200078efe0f */
[----:B------:R-:W-:Y:S01]  /*3780*/  IMAD.MOV.U32 R18, RZ, RZ, R45 ;  /* 0x000000ffff127224 */ /* 0x000fe200078e002d */
[C---:B------:R-:W-:Y:S01]  /*3790*/  LOP3.LUT R68, R73.reuse, 0x2c, R15, 0xfe, !PT ;  /* 0x0000002c49447812 */ /* 0x040fe200078efe0f */
[----:B------:R-:W-:Y:S01]  /*37a0*/  IMAD.MOV.U32 R19, RZ, RZ, R57 ;  /* 0x000000ffff137224 */ /* 0x000fe200078e0039 */
[C-C-:B------:R-:W-:Y:S01]  /*37b0*/  LOP3.LUT R70, R73.reuse, 0x2a, R15.reuse, 0xfe, !PT ;  /* 0x0000002a49467812 */ /* 0x140fe200078efe0f */
[----:B------:R-:W-:Y:S01]  /*37c0*/  IMAD.MOV.U32 R20, RZ, RZ, R26 ;  /* 0x000000ffff147224 */ /* 0x000fe200078e001a */
[C-C-:B------:R-:W-:Y:S01]  /*37d0*/  LOP3.LUT R55, R73.reuse, 0x22, R15.reuse, 0xfe, !PT ;  /* 0x0000002249377812 */ /* 0x140fe200078efe0f */
[----:B------:R-:W-:Y:S01]  /*37e0*/  IMAD.MOV.U32 R23, RZ, RZ, R58 ;  /* 0x000000ffff177224 */ /* 0x000fe200078e003a */
[C-C-:B------:R-:W-:Y:S01]  /*37f0*/  LOP3.LUT R64, R73.reuse, 0x10, R15.reuse, 0xfe, !PT ;  /* 0x0000001049407812 */ /* 0x140fe200078efe0f */
[----:B------:R-:W-:Y:S01]  /*3800*/  IMAD.MOV.U32 R21, RZ, RZ, R50 ;  /* 0x000000ffff157224 */ /* 0x000fe200078e0032 */
[--C-:B------:R-:W-:Y:S01]  /*3810*/  LOP3.LUT R65, R73, 0xe, R15.reuse, 0xfe, !PT ;  /* 0x0000000e49417812 */ /* 0x100fe200078efe0f */
[----:B-1----:R-:W-:Y:S01]  /*3820*/  IMAD.SHL.U32 R0, R11, 0x800, RZ ;  /* 0x000008000b007824 */ /* 0x002fe200078e00ff */
[--C-:B------:R-:W-:Y:S01]  /*3830*/  LOP3.LUT R53, R73, 0xc, R15.reuse, 0xfe, !PT ;  /* 0x0000000c49357812 */ /* 0x100fe200078efe0f */
[----:B------:R-:W-:Y:S01]  /*3840*/  IMAD.SHL.U32 R4, R11, 0x2000, RZ ;  /* 0x000020000b047824 */ /* 0x000fe200078e00ff */
[----:B------:R-:W-:Y:S01]  /*3850*/  LOP3.LUT R50, R73, 0x8, R15, 0xfe, !PT ;  /* 0x0000000849327812 */ /* 0x000fe200078efe0f */
[C---:B------:R-:W-:Y:S01]  /*3860*/  IMAD.SHL.U32 R2, R11.reuse, 0x100, RZ ;  /* 0x000001000b027824 */ /* 0x040fe200078e00ff */
[----:B------:R-:W-:Y:S01]  /*3870*/  LOP3.LUT R3, R0, 0xc000, RZ, 0xc0, !PT ;  /* 0x0000c00000037812 */ /* 0x000fe200078ec0ff */
[C---:B------:R-:W-:Y:S01]  /*3880*/  IMAD.SHL.U32 R0, R11.reuse, 0x4, RZ ;  /* 0x000000040b007824 */ /* 0x040fe200078e00ff */
[----:B------:R-:W-:Y:S01]  /*3890*/  LOP3.LUT R11, R11, 0x1ff, RZ, 0xc0, !PT ;  /* 0x000001ff0b0b7812 */ /* 0x000fe200078ec0ff */
[----:B------:R-:W-:Y:S01]  /*38a0*/  IMAD.MOV.U32 R22, RZ, RZ, R46 ;  /* 0x000000ffff167224 */ /* 0x000fe200078e002e */
[----:B------:R-:W-:Y:S01]  /*38b0*/  LOP3.LUT R3, R3, 0x60, R108, 0xf8, !PT ;  /* 0x0000006003037812 */ /* 0x000fe200078ef86c */
[----:B------:R-:W-:Y:S01]  /*38c0*/  IMAD.MOV.U32 R57, RZ, RZ, R51 ;  /* 0x000000ffff397224 */ /* 0x000fe200078e0033 */
[----:B------:R-:W-:Y:S01]  /*38d0*/  LOP3.LUT R4, R4, 0xc000, RZ, 0xc0, !PT ;  /* 0x0000c00004047812 */ /* 0x000fe200078ec0ff */
[----:B------:R-:W-:Y:S01]  /*38e0*/  IMAD.MOV.U32 R58, RZ, RZ, R47 ;  /* 0x000000ffff3a7224 */ /* 0x000fe200078e002f */
[----:B------:R-:W-:Y:S01]  /*38f0*/  LOP3.LUT R2, R2, 0x2000, RZ, 0xc0, !PT ;  /* 0x0000200002027812 */ /* 0x000fe200078ec0ff */
[----:B------:R-:W-:Y:S01]  /*3900*/  IMAD.MOV.U32 R24, RZ, RZ, R36 ;  /* 0x000000ffff187224 */ /* 0x000fe200078e0024 */
[----:B------:R-:W-:Y:S01]  /*3910*/  LOP3.LUT R3, R3, 0x770, R0, 0x78, !PT ;  /* 0x0000077003037812 */ /* 0x000fe200078e7800 */
[----:B------:R-:W-:Y:S01]  /*3920*/  IMAD R4, R11, 0x10, R4 ;  /* 0x000000100b047824 */ /* 0x000fe200078e0204 */
[C-C-:B------:R-:W-:Y:S01]  /*3930*/  LOP3.LUT R51, R73.reuse, 0xa, R15.reuse, 0xfe, !PT ;  /* 0x0000000a49337812 */ /* 0x140fe200078efe0f */
[----:B------:R-:W-:Y:S01]  /*3940*/  IMAD.MOV.U32 R11, RZ, RZ, R56 ;  /* 0x000000ffff0b7224 */ /* 0x000fe200078e0038 */
[C---:B------:R-:W-:Y:S01]  /*3950*/  LOP3.LUT R29, R73.reuse, 0x6, R15, 0xfe, !PT ;  /* 0x00000006491d7812 */ /* 0x040fe200078efe0f */
[----:B------:R-:W-:Y:S01]  /*3960*/  IMAD.IADD R0, R2, 0x1, R3 ;  /* 0x0000000102007824 */ /* 0x000fe200078e0203 */
[----:B------:R-:W-:Y:S01]  /*3970*/  BAR.SYNC.DEFER_BLOCKING 0x0 ;  /* 0x0000000000007b1d */ /* 0x000fe20000010000 */
[----:B------:R-:W-:Y:S01]  /*3980*/  IMAD.MOV.U32 R56, RZ, RZ, R27 ;  /* 0x000000ffff387224 */ /* 0x000fe200078e001b */
[C---:B------:R-:W-:Y:S01]  /*3990*/  LOP3.LUT R12, R4.reuse, 0x20, RZ, 0x3c, !PT ;  /* 0x00000020040c7812 */ /* 0x040fe200078e3cff */
[----:B------:R-:W-:Y:S01]  /*39a0*/  IMAD.MOV.U32 R27, RZ, RZ, R60 ;  /* 0x000000ffff1b7224 */ /* 0x000fe200078e003c */
[----:B------:R-:W-:Y:S01]  /*39b0*/  LOP3.LUT R2, R73, R15, RZ, 0xfc, !PT ;  /* 0x0000000f49027212 */ /* 0x000fe200078efcff */
[----:B------:R-:W-:Y:S01]  /*39c0*/  IMAD.MOV.U32 R25, RZ, RZ, R40 ;  /* 0x000000ffff197224 */ /* 0x000fe200078e0028 */
[C---:B------:R-:W-:Y:S01]  /*39d0*/  LOP3.LUT R52, R4.reuse, 0x60, RZ, 0x3c, !PT ;  /* 0x0000006004347812 */ /* 0x040fe200078e3cff */
[----:B------:R-:W-:Y:S01]  /*39e0*/  IMAD.MOV.U32 R26, RZ, RZ, R32 ;  /* 0x000000ffff1a7224 */ /* 0x000fe200078e0020 */
[----:B------:R-:W-:Y:S01]  /*39f0*/  LOP3.LUT R32, R4, 0x40, RZ, 0x3c, !PT ;  /* 0x0000004004207812 */ /* 0x000fe200078e3cff */
[----:B------:R-:W-:Y:S01]  /*3a00*/  IMAD.MOV.U32 R60, RZ, RZ, R39 ;  /* 0x000000ffff3c7224 */ /* 0x000fe200078e0027 */
[C---:B------:R-:W-:Y:S01]  /*3a10*/  ISETP.LT.AND P3, PT, R2.reuse, c[0x0][0x17c], !P0 ;  /* 0x00005f0002007a0c */ /* 0x040fe20004761270 */
[----:B------:R-:W-:Y:S01]  /*3a20*/  IMAD R107, R107, c[0x0][0x194], RZ ;  /* 0x000065006b6b7a24 */ /* 0x000fe200078e02ff */
[C-C-:B------:R-:W-:Y:S01]  /*3a30*/  LOP3.LUT R3, R73.reuse, 0x3a, R15.reuse, 0xfe, !PT ;  /* 0x0000003a49037812 */ /* 0x140fe200078efe0f */
[----:B------:R-:W-:Y:S01]  /*3a40*/  IMAD R67, R2, c[0x0][0x198], RZ ;  /* 0x0000660002437a24 */ /* 0x000fe200078e02ff */
[--C-:B------:R-:W-:Y:S01]  /*3a50*/  LOP3.LUT R39, R73, 0x32, R15.reuse, 0xfe, !PT ;  /* 0x0000003249277812 */ /* 0x100fe200078efe0f */
[----:B------:R-:W-:Y:S01]  /*3a60*/  IMAD R31, R30, c[0x0][0x198], RZ ;  /* 0x000066001e1f7a24 */ /* 0x000fe200078e02ff */
[----:B------:R-:W-:Y:S01]  /*3a70*/  LEA R36, P1, R107, c[0x0][0x170], 0x2 ;  /* 0x00005c006b247a11 */ /* 0x000fe200078210ff */
[----:B------:R-:W-:Y:S01]  /*3a80*/  IMAD R69, R29, c[0x0][0x198], RZ ;  /* 0x000066001d457a24 */ /* 0x000fe200078e02ff */
[----:B------:R-:W-:Y:S01]  /*3a90*/  LOP3.LUT R40, R73, 0x30, R15, 0xfe, !PT ;  /* 0x0000003049287812 */ /* 0x000fe200078efe0f */
[----:B------:R-:W-:Y:S01]  /*3aa0*/  IMAD R71, R50, c[0x0][0x198], RZ ;  /* 0x0000660032477a24 */ /* 0x000fe200078e02ff */
[----:B------:R-:W-:-:S02]  /*3ab0*/  LEA.HI.X.SX32 R2, R107, c[0x0][0x174], 0x2, P1 ;  /* 0x00005d006b027a11 */ /* 0x000fc400008f16ff */
[C---:B------:R-:W-:Y:S01]  /*3ac0*/  LEA R44, P1, R67.reuse, R36, 0x2 ;  /* 0x00000024432c7211 */ /* 0x040fe200078210ff */
[----:B------:R1:W-:Y:S01]  /*3ad0*/  STS.128 [R0], R8 ;  /* 0x0000000800007388 */ /* 0x0003e20000000c00 */
[----:B------:R-:W-:Y:S02]  /*3ae0*/  ISETP.LT.AND P2, PT, R30, c[0x0][0x17c], !P0 ;  /* 0x00005f001e007a0c */ /* 0x000fe40004741270 */
[----:B------:R-:W-:Y:S01]  /*3af0*/  LEA.HI.X.SX32 R45, R67, R2, 0x2, P1 ;  /* 0x00000002432d7211 */ /* 0x000fe200008f16ff */
[----:B------:R2:W-:Y:S01]  /*3b00*/  STS.128 [R0+0x1000], R16 ;  /* 0x0010001000007388 */ /* 0x0005e20000000c00 */
[----:B------:R-:W-:-:S03]  /*3b10*/  ISETP.LT.AND P1, PT, R28, c[0x0][0x17c], !P0 ;  /* 0x00005f001c007a0c */ /* 0x000fc60004721270 */
[----:B------:R-:W-:Y:S04]  /*3b20*/  STS.128 [R0+0x80], R20 ;  /* 0x0000801400007388 */ /* 0x000fe80000000c00 */
[----:B------:R3:W-:Y:S01]  /*3b30*/  STS.128 [R0+0x1080], R56 ;  /* 0x0010803800007388 */ /* 0x0007e20000000c00 */
[----:B-1----:R-:W-:-:S03]  /*3b40*/  IMAD.MOV.U32 R11, RZ, RZ, R61 ;  /* 0x000000ffff0b7224 */ /* 0x002fc600078e003d */
[----:B------:R-:W-:Y:S01]  /*3b50*/  STS.128 [R0+0x800], R24 ;  /* 0x0008001800007388 */ /* 0x000fe20000000c00 */
[----:B------:R-:W-:Y:S01]  /*3b60*/  IMAD.MOV.U32 R8, RZ, RZ, R37 ;  /* 0x000000ffff087224 */ /* 0x000fe200078e0025 */
[C---:B------:R-:W-:Y:S01]  /*3b70*/  LOP3.LUT R37, R73.reuse, 0x36, R15, 0xfe, !PT ;  /* 0x0000003649257812 */ /* 0x040fe200078efe0f */
[----:B--2---:R-:W-:Y:S02]  /*3b80*/  IMAD.MOV.U32 R19, RZ, RZ, R62 ;  /* 0x000000ffff137224 */ /* 0x004fe400078e003e */
[----:B------:R-:W-:Y:S01]  /*3b90*/  IMAD.MOV.U32 R9, RZ, RZ, R41 ;  /* 0x000000ffff097224 */ /* 0x000fe200078e0029 */
[C---:B------:R-:W-:Y:S01]  /*3ba0*/  LOP3.LUT R41, R73.reuse, 0x28, R15, 0xfe, !PT ;  /* 0x0000002849297812 */ /* 0x040fe200078efe0f */
[----:B------:R-:W-:Y:S02]  /*3bb0*/  IMAD.MOV.U32 R10, RZ, RZ, R33 ;  /* 0x000000ffff0a7224 */ /* 0x000fe400078e0021 */
[----:B------:R-:W-:Y:S01]  /*3bc0*/  IMAD.MOV.U32 R16, RZ, RZ, R38 ;  /* 0x000000ffff107224 */ /* 0x000fe200078e0026 */
[C-C-:B------:R-:W-:Y:S01]  /*3bd0*/  LOP3.LUT R38, R73.reuse, 0x34, R15.reuse, 0xfe, !PT ;  /* 0x0000003449267812 */ /* 0x140fe200078efe0f */
[----:B------:R-:W-:Y:S01]  /*3be0*/  IMAD.MOV.U32 R17, RZ, RZ, R42 ;  /* 0x000000ffff117224 */ /* 0x000fe200078e002a */
[----:B------:R-:W-:Y:S01]  /*3bf0*/  STS.128 [R0+0x1800], R8 ;  /* 0x0018000800007388 */ /* 0x000fe20000000c00 */
[----:B------:R-:W-:Y:S01]  /*3c00*/  IMAD.MOV.U32 R18, RZ, RZ, R34 ;  /* 0x000000ffff127224 */ /* 0x000fe200078e0022 */
[C---:B------:R-:W-:Y:S01]  /*3c10*/  LOP3.LUT R42, R73.reuse, 0x26, R15, 0xfe, !PT ;  /* 0x00000026492a7812 */ /* 0x040fe200078efe0f */
[----:B------:R-:W-:Y:S01]  /*3c20*/  IMAD.MOV.U32 R61, RZ, RZ, R43 ;  /* 0x000000ffff3d7224 */ /* 0x000fe200078e002b */
[C---:B------:R-:W-:Y:S01]  /*3c30*/  LOP3.LUT R43, R73.reuse, 0x24, R15, 0xfe, !PT ;  /* 0x00000024492b7812 */ /* 0x040fe200078efe0f */
[----:B------:R-:W-:Y:S01]  /*3c40*/  IMAD.MOV.U32 R62, RZ, RZ, R35 ;  /* 0x000000ffff3e7224 */ /* 0x000fe200078e0023 */
[----:B------:R-:W-:Y:S01]  /*3c50*/  STS.128 [R0+0x880], R16 ;  /* 0x0008801000007388 */ /* 0x000fe20000000c00 */
[----:B---3--:R-:W-:-:S02]  /*3c60*/  LOP3.LUT R56, R73, 0x20, R15, 0xfe, !PT ;  /* 0x0000002049387812 */ /* 0x008fc400078efe0f */
[C-C-:B------:R-:W-:Y:S01]  /*3c70*/  LOP3.LUT R57, R73.reuse, 0x1e, R15.reuse, 0xfe, !PT ;  /* 0x0000001e49397812 */ /* 0x140fe200078efe0f */
[----:B------:R1:W-:Y:S01]  /*3c80*/  STS.128 [R0+0x1880], R60 ;  /* 0x0018803c00007388 */ /* 0x0003e20000000c00 */
[C-C-:B------:R-:W-:Y:S02]  /*3c90*/  LOP3.LUT R58, R73.reuse, 0x1c, R15.reuse, 0xfe, !PT ;  /* 0x0000001c493a7812 */ /* 0x140fe400078efe0f */
[C-C-:B------:R-:W-:Y:S01]  /*3ca0*/  LOP3.LUT R59, R73.reuse, 0x1a, R15.reuse, 0xfe, !PT ;  /* 0x0000001a493b7812 */ /* 0x140fe200078efe0f */
[----:B------:R-:W-:Y:S01]  /*3cb0*/  BAR.SYNC.DEFER_BLOCKING 0x0 ;  /* 0x0000000000007b1d */ /* 0x000fe20000010000 */
[C-C-:B-1----:R-:W-:Y:S02]  /*3cc0*/  LOP3.LUT R0, R73.reuse, 0x3e, R15.reuse, 0xfe, !PT ;  /* 0x0000003e49007812 */ /* 0x142fe400078efe0f */
[C-C-:B------:R-:W-:Y:S02]  /*3cd0*/  LOP3.LUT R60, R73.reuse, 0x18, R15.reuse, 0xfe, !PT ;  /* 0x00000018493c7812 */ /* 0x140fe400078efe0f */
[----:B------:R-:W-:-:S02]  /*3ce0*/  LOP3.LUT R61, R73, 0x16, R15, 0xfe, !PT ;  /* 0x00000016493d7812 */ /* 0x000fc400078efe0f */
[C-C-:B------:R-:W-:Y:S02]  /*3cf0*/  LOP3.LUT R62, R73.reuse, 0x14, R15.reuse, 0xfe, !PT ;  /* 0x00000014493e7812 */ /* 0x140fe400078efe0f */
[C-C-:B------:R-:W-:Y:S02]  /*3d00*/  LOP3.LUT R63, R73.reuse, 0x12, R15.reuse, 0xfe, !PT ;  /* 0x00000012493f7812 */ /* 0x140fe400078efe0f */
[----:B------:R-:W-:Y:S01]  /*3d10*/  LOP3.LUT R73, R73, 0x4, R15, 0xfe, !PT ;  /* 0x0000000449497812 */ /* 0x000fe200078efe0f */
[----:B------:R-:W1:Y:S03]  /*3d20*/  LDS.128 R24, [R4] ;  /* 0x0000000004187984 */ /* 0x000e660000000c00 */
[C---:B------:R-:W-:Y:S01]  /*3d30*/  ISETP.LT.AND P4, PT, R73.reuse, c[0x0][0x17c], !P0 ;  /* 0x00005f0049007a0c */ /* 0x040fe20004781270 */
[----:B------:R-:W-:Y:S01]  /*3d40*/  IMAD R73, R73, c[0x0][0x198], RZ ;  /* 0x0000660049497a24 */ /* 0x000fe200078e02ff */
[----:B------:R-:W2:Y:S04]  /*3d50*/  LDS.128 R8, [R12] ;  /* 0x000000000c087984 */ /* 0x000ea80000000c00 */
[----:B------:R-:W3:Y:S01]  /*3d60*/  LDS.128 R20, [R32] ;  /* 0x0000000020147984 */ /* 0x000ee20000000c00 */
[----:B------:R-:W-:-:S03]  /*3d70*/  LEA R48, P6, R73, R36, 0x2 ;  /* 0x0000002449307211 */ /* 0x000fc600078c10ff */
[----:B------:R-:W4:Y:S01]  /*3d80*/  LDS.128 R16, [R52] ;  /* 0x0000000034107984 */ /* 0x000f220000000c00 */
[----:B------:R-:W-:Y:S01]  /*3d90*/  LEA.HI.X.SX32 R49, R73, R2, 0x2, P6 ;  /* 0x0000000249317211 */ /* 0x000fe200030f16ff */
[----:B------:R-:W-:Y:S02]  /*3da0*/  IMAD R73, R51, c[0x0][0x198], RZ ;  /* 0x0000660033497a24 */ /* 0x000fe400078e02ff */
[----:B------:R-:W5:Y:S04]  /*3db0*/  LDS.128 R4, [R4+0x2000] ;  /* 0x0020000004047984 */ /* 0x000f680000000c00 */
[----:B------:R-:W4:Y:S04]  /*3dc0*/  LDS.128 R12, [R12+0x2000] ;  /* 0x002000000c0c7984 */ /* 0x000f280000000c00 */
[----:B------:R-:W4:Y:S04]  /*3dd0*/  LDS.128 R32, [R32+0x2000] ;  /* 0x0020000020207984 */ /* 0x000f280000000c00 */
[----:B-1----:R1:W-:Y:S01]  /*3de0*/  @P3 STG.E [R44.64], R24 ;  /* 0x000000182c003986 */ /* 0x0023e2000c10190e */
[----:B------:R-:W-:-:S04]  /*3df0*/  LEA R46, P3, R31, R36, 0x2 ;  /* 0x000000241f2e7211 */ /* 0x000fc800078610ff */
[----:B------:R-:W-:Y:S02]  /*3e00*/  LEA.HI.X.SX32 R47, R31, R2, 0x2, P3 ;  /* 0x000000021f2f7211 */ /* 0x000fe400018f16ff */
[----:B------:R-:W-:Y:S02]  /*3e10*/  ISETP.LT.AND P3, PT, R29, c[0x0][0x17c], !P0 ;  /* 0x00005f001d007a0c */ /* 0x000fe40004761270 */
[----:B------:R3:W5:Y:S01]  /*3e20*/  LDS.128 R28, [R52+0x2000] ;  /* 0x00200000341c7984 */ /* 0x0007620000000c00 */
[----:B-1----:R-:W-:-:S03]  /*3e30*/  LEA R44, P5, R69, R36, 0x2 ;  /* 0x00000024452c7211 */ /* 0x002fc600078a10ff */
[----:B--2---:R1:W-:Y:S01]  /*3e40*/  @P2 STG.E [R46.64], R8 ;  /* 0x000000082e002986 */ /* 0x0043e2000c10190e */
[----:B------:R-:W-:Y:S02]  /*3e50*/  ISETP.LT.AND P2, PT, R50, c[0x0][0x17c], !P0 ;  /* 0x00005f0032007a0c */ /* 0x000fe40004741270 */
[----:B------:R-:W-:Y:S01]  /*3e60*/  LEA R50, P6, R71, R36, 0x2 ;  /* 0x0000002447327211 */ /* 0x000fe200078c10ff */
[----:B---3--:R2:W-:Y:S01]  /*3e70*/  @P4 STG.E [R48.64], R20 ;  /* 0x0000001430004986 */ /* 0x0085e2000c10190e */
[----:B------:R-:W-:Y:S02]  /*3e80*/  ISETP.LT.AND P4, PT, R51, c[0x0][0x17c], !P0 ;  /* 0x00005f0033007a0c */ /* 0x000fe40004781270 */
[----:B------:R-:W-:Y:S01]  /*3e90*/  LEA.HI.X.SX32 R45, R69, R2, 0x2, P5 ;  /* 0x00000002452d7211 */ /* 0x000fe200028f16ff */
[C---:B------:R-:W-:Y:S01]  /*3ea0*/  IMAD R69, R64.reuse, c[0x0][0x198], RZ ;  /* 0x0000660040457a24 */ /* 0x040fe200078e02ff */
[----:B------:R-:W-:Y:S02]  /*3eb0*/  LEA R52, P5, R73, R36, 0x2 ;  /* 0x0000002449347211 */ /* 0x000fe400078a10ff */
[-C--:B------:R-:W-:Y:S01]  /*3ec0*/  LEA.HI.X.SX32 R51, R71, R2.reuse, 0x2, P6 ;  /* 0x0000000247337211 */ /* 0x080fe200030f16ff */
[----:B----4-:R3:W-:Y:S01]  /*3ed0*/  @P3 STG.E [R44.64], R16 ;  /* 0x000000102c003986 */ /* 0x0107e2000c10190e */
[C---:B------:R-:W-:Y:S01]  /*3ee0*/  ISETP.LT.AND P3, PT, R53.reuse, c[0x0][0x17c], !P0 ;  /* 0x00005f0035007a0c */ /* 0x040fe20004761270 */
[----:B-1----:R-:W-:Y:S01]  /*3ef0*/  IMAD R47, R53, c[0x0][0x198], RZ ;  /* 0x00006600352f7a24 */ /* 0x002fe200078e02ff */
[----:B------:R-:W-:Y:S01]  /*3f00*/  LEA.HI.X.SX32 R53, R73, R2, 0x2, P5 ;  /* 0x0000000249357211 */ /* 0x000fe200028f16ff */
[----:B-----5:R-:W-:Y:S01]  /*3f10*/  @P2 STG.E [R50.64], R4 ;  /* 0x0000000432002986 */ /* 0x020fe2000c10190e */
[C---:B------:R-:W-:Y:S01]  /*3f20*/  ISETP.LT.AND P2, PT, R65.reuse, c[0x0][0x17c], !P0 ;  /* 0x00005f0041007a0c */ /* 0x040fe20004741270 */
[----:B------:R-:W-:Y:S01]  /*3f30*/  IMAD R65, R65, c[0x0][0x198], RZ ;  /* 0x0000660041417a24 */ /* 0x000fe200078e02ff */
[-C--:B------:R-:W-:Y:S01]  /*3f40*/  LEA R46, P6, R47, R36.reuse, 0x2 ;  /* 0x000000242f2e7211 */ /* 0x080fe200078c10ff */
[----:B------:R1:W-:Y:S01]  /*3f50*/  @P4 STG.E [R52.64], R12 ;  /* 0x0000000c34004986 */ /* 0x0003e2000c10190e */
[----:B------:R-:W-:Y:S01]  /*3f60*/  ISETP.LT.AND P4, PT, R64, c[0x0][0x17c], !P0 ;  /* 0x00005f0040007a0c */ /* 0x000fe20004781270 */
[----:B------:R-:W-:Y:S01]  /*3f70*/  IMAD R71, R63, c[0x0][0x198], RZ ;  /* 0x000066003f477a24 */ /* 0x000fe200078e02ff */
[----:B--2---:R-:W-:-:S02]  /*3f80*/  LEA R48, P5, R65, R36, 0x2 ;  /* 0x0000002441307211 */ /* 0x004fc400078a10ff */
[----:B------:R-:W-:Y:S02]  /*3f90*/  LEA.HI.X.SX32 R47, R47, R2, 0x2, P6 ;  /* 0x000000022f2f7211 */ /* 0x000fe400030f16ff */
[----:B---3--:R-:W-:Y:S02]  /*3fa0*/  LEA R44, P6, R69, R36, 0x2 ;  /* 0x00000024452c7211 */ /* 0x008fe400078c10ff */
[-C--:B------:R-:W-:Y:S01]  /*3fb0*/  LEA.HI.X.SX32 R49, R65, R2.reuse, 0x2, P5 ;  /* 0x0000000241317211 */ /* 0x080fe200028f16ff */
[----:B------:R2:W-:Y:S01]  /*3fc0*/  @P3 STG.E [R46.64], R32 ;  /* 0x000000202e003986 */ /* 0x0005e2000c10190e */
[----:B------:R-:W-:Y:S01]  /*3fd0*/  LEA.HI.X.SX32 R45, R69, R2, 0x2, P6 ;  /* 0x00000002452d7211 */ /* 0x000fe200030f16ff */
[C---:B-1----:R-:W-:Y:S01]  /*3fe0*/  IMAD R53, R62.reuse, c[0x0][0x198], RZ ;  /* 0x000066003e357a24 */ /* 0x042fe200078e02ff */
[----:B------:R-:W-:Y:S01]  /*3ff0*/  ISETP.LT.AND P3, PT, R63, c[0x0][0x17c], !P0 ;  /* 0x00005f003f007a0c */ /* 0x000fe20004761270 */
[----:B------:R-:W-:Y:S01]  /*4000*/  IMAD R65, R59, c[0x0][0x198], RZ ;  /* 0x000066003b417a24 */ /* 0x000fe200078e02ff */
[C---:B------:R-:W-:Y:S01]  /*4010*/  LEA R50, P5, R71.reuse, R36, 0x2 ;  /* 0x0000002447327211 */ /* 0x040fe200078a10ff */
[----:B------:R1:W-:Y:S01]  /*4020*/  @P2 STG.E [R48.64], R28 ;  /* 0x0000001c30002986 */ /* 0x0003e2000c10190e */
[----:B------:R-:W-:Y:S01]  /*4030*/  ISETP.LT.AND P2, PT, R62, c[0x0][0x17c], !P0 ;  /* 0x00005f003e007a0c */ /* 0x000fe20004741270 */
[----:B------:R-:W-:Y:S01]  /*4040*/  IMAD R63, R60, c[0x0][0x198], RZ ;  /* 0x000066003c3f7a24 */ /* 0x000fe200078e02ff */
[----:B------:R-:W-:Y:S01]  /*4050*/  LEA.HI.X.SX32 R51, R71, R2, 0x2, P5 ;  /* 0x0000000247337211 */ /* 0x000fe200028f16ff */
[----:B------:R3:W-:Y:S01]  /*4060*/  @P4 STG.E [R44.64], R25 ;  /* 0x000000192c004986 */ /* 0x0007e2000c10190e */
[C---:B------:R-:W-:Y:S01]  /*4070*/  ISETP.LT.AND P4, PT, R61.reuse, c[0x0][0x17c], !P0 ;  /* 0x00005f003d007a0c */ /* 0x040fe20004781270 */
[----:B------:R-:W-:Y:S01]  /*4080*/  IMAD R61, R61, c[0x0][0x198], RZ ;  /* 0x000066003d3d7a24 */ /* 0x000fe200078e02ff */
[----:B--2---:R-:W-:-:S03]  /*4090*/  LEA R46, P6, R53, R36, 0x2 ;  /* 0x00000024352e7211 */ /* 0x004fc600078c10ff */
[----:B------:R2:W-:Y:S01]  /*40a0*/  @P3 STG.E [R50.64], R9 ;  /* 0x0000000932003986 */ /* 0x0005e2000c10190e */
[----:B------:R-:W-:Y:S01]  /*40b0*/  LEA R52, P5, R61, R36, 0x2 ;  /* 0x000000243d347211 */ /* 0x000fe200078a10ff */
[----:B-1----:R-:W-:Y:S01]  /*40c0*/  IMAD.MOV.U32 R28, RZ, RZ, c[0x0][0x198] ;  /* 0x00006600ff1c7624 */ /* 0x002fe200078e00ff */
[-C--:B------:R-:W-:Y:S02]  /*40d0*/  LEA.HI.X.SX32 R47, R53, R2.reuse, 0x2, P6 ;  /* 0x00000002352f7211 */ /* 0x080fe400030f16ff */
[----:B------:R-:W-:Y:S01]  /*40e0*/  LEA.HI.X.SX32 R53, R61, R2, 0x2, P5 ;  /* 0x000000023d357211 */ /* 0x000fe200028f16ff */
[----:B------:R-:W-:Y:S01]  /*40f0*/  IMAD R67, R28, 0x20, R67 ;  /* 0x000000201c437824 */ /* 0x000fe200078e0243 */
[----:B------:R-:W-:Y:S01]  /*4100*/  LEA R24, P5, R65, R36, 0x2 ;  /* 0x0000002441187211 */ /* 0x000fe200078a10ff */
[----:B------:R1:W-:Y:S01]  /*4110*/  @P2 STG.E [R46.64], R21 ;  /* 0x000000152e002986 */ /* 0x0003e2000c10190e */
[----:B------:R-:W-:Y:S02]  /*4120*/  ISETP.LT.AND P3, PT, R60, c[0x0][0x17c], !P0 ;  /* 0x00005f003c007a0c */ /* 0x000fe40004761270 */
[----:B------:R-:W-:Y:S01]  /*4130*/  ISETP.LT.AND P2, PT, R59, c[0x0][0x17c], !P0 ;  /* 0x00005f003b007a0c */ /* 0x000fe20004741270 */
[----:B------:R-:W-:Y:S01]  /*4140*/  @P4 STG.E [R52.64], R17 ;  /* 0x0000001134004986 */ /* 0x000fe2000c10190e */
[----:B---3--:R-:W-:Y:S01]  /*4150*/  LEA.HI.X.SX32 R25, R65, R2, 0x2, P5 ;  /* 0x0000000241197211 */ /* 0x008fe200028f16ff */
[----:B--2---:R-:W-:Y:S01]  /*4160*/  IMAD R9, R58, c[0x0][0x198], RZ ;  /* 0x000066003a097a24 */ /* 0x004fe200078e02ff */
[----:B------:R-:W-:-:S02]  /*4170*/  LEA R48, P6, R63, R36, 0x2 ;  /* 0x000000243f307211 */ /* 0x000fc400078c10ff */
[C---:B------:R-:W-:Y:S01]  /*4180*/  ISETP.LT.AND P5, PT, R57.reuse, c[0x0][0x17c], !P0 ;  /* 0x00005f0039007a0c */ /* 0x040fe200047a1270 */
[----:B------:R-:W-:Y:S01]  /*4190*/  IMAD R57, R57, c[0x0][0x198], RZ ;  /* 0x0000660039397a24 */ /* 0x000fe200078e02ff */
[----:B------:R-:W-:Y:S02]  /*41a0*/  LEA.HI.X.SX32 R49, R63, R2, 0x2, P6 ;  /* 0x000000023f317211 */ /* 0x000fe400030f16ff */
[----:B------:R-:W-:Y:S02]  /*41b0*/  ISETP.LT.AND P4, PT, R58, c[0x0][0x17c], !P0 ;  /* 0x00005f003a007a0c */ /* 0x000fe40004781270 */
[-C--:B------:R-:W-:Y:S01]  /*41c0*/  LEA R20, P6, R57, R36.reuse, 0x2 ;  /* 0x0000002439147211 */ /* 0x080fe200078c10ff */
[----:B------:R2:W-:Y:S01]  /*41d0*/  @P3 STG.E [R48.64], R5 ;  /* 0x0000000530003986 */ /* 0x0005e2000c10190e */
[----:B------:R-:W-:Y:S02]  /*41e0*/  LEA R8, P3, R9, R36, 0x2 ;  /* 0x0000002409087211 */ /* 0x000fe400078610ff */
[----:B-1----:R-:W-:Y:S01]  /*41f0*/  LEA.HI.X.SX32 R21, R57, R2, 0x2, P6 ;  /* 0x0000000239157211 */ /* 0x002fe200030f16ff */
[----:B------:R1:W-:Y:S01]  /*4200*/  @P2 STG.E [R24.64], R13 ;  /* 0x0000000d18002986 */ /* 0x0003e2000c10190e */
[----:B------:R-:W-:-:S02]  /*4210*/  LEA R4, P6, R67, R36, 0x2 ;  /* 0x0000002443047211 */ /* 0x000fc400078c10ff */
[----:B------:R-:W-:Y:S02]  /*4220*/  ISETP.LT.AND P2, PT, R56, c[0x0][0x17c], !P0 ;  /* 0x00005f0038007a0c */ /* 0x000fe40004741270 */
[-C--:B------:R-:W-:Y:S02]  /*4230*/  LEA.HI.X.SX32 R9, R9, R2.reuse, 0x2, P3 ;  /* 0x0000000209097211 */ /* 0x080fe400018f16ff */
[----:B------:R-:W-:Y:S02]  /*4240*/  ISETP.LT.AND P3, PT, R54, c[0x0][0x17c], !P0 ;  /* 0x00005f0036007a0c */ /* 0x000fe40004761270 */
[----:B--2---:R-:W-:Y:S01]  /*4250*/  LEA.HI.X.SX32 R5, R67, R2, 0x2, P6 ;  /* 0x0000000243057211 */ /* 0x004fe200030f16ff */
[----:B------:R2:W-:Y:S01]  /*4260*/  @P4 STG.E [R8.64], R33 ;  /* 0x0000002108004986 */ /* 0x0005e2000c10190e */
[----:B------:R-:W-:Y:S01]  /*4270*/  ISETP.LT.AND P4, PT, R55, c[0x0][0x17c], !P0 ;  /* 0x00005f0037007a0c */ /* 0x000fe20004781270 */
[C---:B-1----:R-:W-:Y:S02]  /*4280*/  IMAD R13, R28.reuse, 0x2, R67 ;  /* 0x000000021c0d7824 */ /* 0x042fe400078e0243 */
[----:B------:R1:W-:Y:S01]  /*4290*/  @P5 STG.E [R20.64], R29 ;  /* 0x0000001d14005986 */ /* 0x0003e2000c10190e */
[----:B------:R-:W-:Y:S01]  /*42a0*/  ISETP.LT.AND P5, PT, R43, c[0x0][0x17c], !P0 ;  /* 0x00005f002b007a0c */ /* 0x000fe200047a1270 */
[----:B------:R-:W-:Y:S01]  /*42b0*/  IMAD R17, R28, 0x2, R13 ;  /* 0x000000021c117824 */ /* 0x000fe200078e020d */
[C---:B------:R-:W-:Y:S01]  /*42c0*/  LEA R12, P6, R13.reuse, R36, 0x2 ;  /* 0x000000240d0c7211 */ /* 0x040fe200078c10ff */
[----:B------:R3:W-:Y:S01]  /*42d0*/  @P2 STG.E [R4.64], R26 ;  /* 0x0000001a04002986 */ /* 0x0007e2000c10190e */
[----:B------:R-:W-:Y:S01]  /*42e0*/  ISETP.LT.AND P2, PT, R42, c[0x0][0x17c], !P0 ;  /* 0x00005f002a007a0c */ /* 0x000fe20004741270 */
[----:B------:R-:W-:Y:S01]  /*42f0*/  IMAD R25, R28, 0x2, R17 ;  /* 0x000000021c197824 */ /* 0x000fe200078e0211 */
[----:B------:R-:W-:-:S02]  /*4300*/  LEA.HI.X.SX32 R13, R13, R2, 0x2, P6 ;  /* 0x000000020d0d7211 */ /* 0x000fc400030f16ff */
[----:B--2---:R-:W-:Y:S01]  /*4310*/  LEA R8, P6, R17, R36, 0x2 ;  /* 0x0000002411087211 */ /* 0x004fe200078c10ff */
[----:B-1----:R-:W-:-:S03]  /*4320*/  IMAD R21, R28, 0x2, R25 ;  /* 0x000000021c157824 */ /* 0x002fc600078e0219 */
[----:B------:R-:W-:Y:S01]  /*4330*/  LEA.HI.X.SX32 R9, R17, R2, 0x2, P6 ;  /* 0x0000000211097211 */ /* 0x000fe200030f16ff */
[----:B------:R1:W-:Y:S01]  /*4340*/  @P4 STG.E [R12.64], R10 ;  /* 0x0000000a0c004986 */ /* 0x0003e2000c10190e */
[----:B------:R-:W-:Y:S02]  /*4350*/  LEA R16, P6, R25, R36, 0x2 ;  /* 0x0000002419107211 */ /* 0x000fe400078c10ff */
[----:B------:R-:W-:Y:S01]  /*4360*/  ISETP.LT.AND P4, PT, R41, c[0x0][0x17c], !P0 ;  /* 0x00005f0029007a0c */ /* 0x000fe20004781270 */
[----:B------:R2:W-:Y:S01]  /*4370*/  @P5 STG.E [R8.64], R22 ;  /* 0x0000001608005986 */ /* 0x0005e2000c10190e */
[----:B------:R-:W-:Y:S01]  /*4380*/  LEA.HI.X.SX32 R17, R25, R2, 0x2, P6 ;  /* 0x0000000219117211 */ /* 0x000fe200030f16ff */
[----:B------:R-:W-:Y:S01]  /*4390*/  IMAD R25, R28, 0x2, R21 ;  /* 0x000000021c197824 */ /* 0x000fe200078e0215 */
[C---:B---3--:R-:W-:Y:S02]  /*43a0*/  LEA R4, P6, R21.reuse, R36, 0x2 ;  /* 0x0000002415047211 */ /* 0x048fe400078c10ff */
[----:B------:R-:W-:Y:S01]  /*43b0*/  ISETP.LT.AND P5, PT, R70, c[0x0][0x17c], !P0 ;  /* 0x00005f0046007a0c */ /* 0x000fe200047a1270 */
[----:B------:R3:W-:Y:S01]  /*43c0*/  @P2 STG.E [R16.64], R18 ;  /* 0x0000001210002986 */ /* 0x0007e2000c10190e */
[----:B------:R-:W-:Y:S01]  /*43d0*/  LEA.HI.X.SX32 R5, R21, R2, 0x2, P6 ;  /* 0x0000000215057211 */ /* 0x000fe200030f16ff */
[----:B------:R-:W-:Y:S01]  /*43e0*/  IMAD R21, R28, 0x2, R25 ;  /* 0x000000021c157824 */ /* 0x000fe200078e0219 */
[----:B-1----:R-:W-:-:S02]  /*43f0*/  LEA R12, P6, R25, R36, 0x2 ;  /* 0x00000024190c7211 */ /* 0x002fc400078c10ff */
[----:B------:R-:W-:Y:S01]  /*4400*/  ISETP.LT.AND P2, PT, R68, c[0x0][0x17c], !P0 ;  /* 0x00005f0044007a0c */ /* 0x000fe20004741270 */
[----:B------:R1:W-:Y:S01]  /*4410*/  @P4 STG.E [R4.64], R6 ;  /* 0x0000000604004986 */ /* 0x0003e2000c10190e */
[----:B------:R-:W-:Y:S01]  /*4420*/  LEA.HI.X.SX32 R13, R25, R2, 0x2, P6 ;  /* 0x00000002190d7211 */ /* 0x000fe200030f16ff */
[----:B------:R-:W-:Y:S01]  /*4430*/  IMAD R25, R28, 0x2, R21 ;  /* 0x000000021c197824 */ /* 0x000fe200078e0215 */
[C---:B--2---:R-:W-:Y:S02]  /*4440*/  LEA R8, P6, R21.reuse, R36, 0x2 ;  /* 0x0000002415087211 */ /* 0x044fe400078c10ff */
[----:B------:R-:W-:Y:S01]  /*4450*/  ISETP.LT.AND P4, PT, R66, c[0x0][0x17c], !P0 ;  /* 0x00005f0042007a0c */ /* 0x000fe20004781270 */
[----:B------:R2:W-:Y:S01]  /*4460*/  @P5 STG.E [R12.64], R14 ;  /* 0x0000000e0c005986 */ /* 0x0005e2000c10190e */
[----:B------:R-:W-:Y:S01]  /*4470*/  LEA.HI.X.SX32 R9, R21, R2, 0x2, P6 ;  /* 0x0000000215097211 */ /* 0x000fe200030f16ff */
[----:B------:R-:W-:Y:S01]  /*4480*/  IMAD R21, R28, 0x2, R25 ;  /* 0x000000021c157824 */ /* 0x000fe200078e0219 */
[----:B---3--:R-:W-:-:S02]  /*4490*/  LEA R16, P6, R25, R36, 0x2 ;  /* 0x0000002419107211 */ /* 0x008fc400078c10ff */
[----:B------:R-:W-:Y:S01]  /*44a0*/  ISETP.LT.AND P5, PT, R40, c[0x0][0x17c], !P0 ;  /* 0x00005f0028007a0c */ /* 0x000fe200047a1270 */
[----:B------:R3:W-:Y:S01]  /*44b0*/  @P2 STG.E [R8.64], R34 ;  /* 0x0000002208002986 */ /* 0x0007e2000c10190e */
[----:B------:R-:W-:Y:S01]  /*44c0*/  LEA.HI.X.SX32 R17, R25, R2, 0x2, P6 ;  /* 0x0000000219117211 */ /* 0x000fe200030f16ff */
[C---:B------:R-:W-:Y:S01]  /*44d0*/  IMAD R25, R28.reuse, 0x2, R21 ;  /* 0x000000021c197824 */ /* 0x040fe200078e0215 */
[----:B-1----:R-:W-:Y:S02]  /*44e0*/  LEA R4, P6, R21, R36, 0x2 ;  /* 0x0000002415047211 */ /* 0x002fe400078c10ff */
[----:B------:R-:W-:Y:S01]  /*44f0*/  ISETP.LT.AND P2, PT, R39, c[0x0][0x17c], !P0 ;  /* 0x00005f0027007a0c */ /* 0x000fe20004741270 */
[----:B------:R1:W-:Y:S01]  /*4500*/  @P4 STG.E [R16.64], R30 ;  /* 0x0000001e10004986 */ /* 0x0003e2000c10190e */
[----:B------:R-:W-:Y:S01]  /*4510*/  LEA.HI.X.SX32 R5, R21, R2, 0x2, P6 ;  /* 0x0000000215057211 */ /* 0x000fe200030f16ff */
[----:B------:R-:W-:Y:S01]  /*4520*/  IMAD R21, R28, 0x2, R25 ;  /* 0x000000021c157824 */ /* 0x000fe200078e0219 */
[----:B--2---:R-:W-:-:S02]  /*4530*/  LEA R12, P6, R25, R36, 0x2 ;  /* 0x00000024190c7211 */ /* 0x004fc400078c10ff */
[----:B------:R-:W-:Y:S01]  /*4540*/  ISETP.LT.AND P4, PT, R37, c[0x0][0x17c], !P0 ;  /* 0x00005f0025007a0c */ /* 0x000fe20004781270 */
[C---:B------:R-:W-:Y:S01]  /*4550*/  IMAD R29, R28.reuse, 0x2, R21 ;  /* 0x000000021c1d7824 */ /* 0x040fe200078e0215 */
[----:B------:R-:W-:Y:S01]  /*4560*/  LEA.HI.X.SX32 R13, R25, R2, 0x2, P6 ;  /* 0x00000002190d7211 */ /* 0x000fe200030f16ff */
[----:B------:R2:W-:Y:S01]  /*4570*/  @P5 STG.E [R4.64], R27 ;  /* 0x0000001b04005986 */ /* 0x0005e2000c10190e */
[-C--:B---3--:R-:W-:Y:S01]  /*4580*/  LEA R8, P6, R21, R36.reuse, 0x2 ;  /* 0x0000002415087211 */ /* 0x088fe200078c10ff */
[----:B------:R-:W-:Y:S01]  /*4590*/  IMAD R25, R28, 0x2, R29 ;  /* 0x000000021c197824 */ /* 0x000fe200078e021d */
[----:B------:R-:W-:Y:S01]  /*45a0*/  ISETP.LT.AND P5, PT, R38, c[0x0][0x17c], !P0 ;  /* 0x00005f0026007a0c */ /* 0x000fe200047a1270 */
[----:B------:R3:W-:Y:S01]  /*45b0*/  @P2 STG.E [R12.64], R11 ;  /* 0x0000000b0c002986 */ /* 0x0007e2000c10190e */
[----:B-1----:R-:W-:Y:S01]  /*45c0*/  LEA R16, P2, R29, R36, 0x2 ;  /* 0x000000241d107211 */ /* 0x002fe200078410ff */
[----:B------:R-:W-:Y:S01]  /*45d0*/  IMAD R33, R28, 0x2, R25 ;  /* 0x000000021c217824 */ /* 0x000fe200078e0219 */
[----:B------:R-:W-:-:S02]  /*45e0*/  LEA.HI.X.SX32 R9, R21, R2, 0x2, P6 ;  /* 0x0000000215097211 */ /* 0x000fc400030f16ff */
[----:B------:R-:W-:Y:S01]  /*45f0*/  LEA.HI.X.SX32 R17, R29, R2, 0x2, P2 ;  /* 0x000000021d117211 */ /* 0x000fe200010f16ff */
[C---:B------:R-:W-:Y:S01]  /*4600*/  IMAD R37, R28.reuse, 0x2, R33 ;  /* 0x000000021c257824 */ /* 0x040fe200078e0221 */
[-C--:B------:R-:W-:Y:S02]  /*4610*/  LEA R20, P6, R25, R36.reuse, 0x2 ;  /* 0x0000002419147211 */ /* 0x080fe400078c10ff */
[----:B--2---:R-:W-:Y:S01]  /*4620*/  LEA R4, P2, R33, R36, 0x2 ;  /* 0x0000002421047211 */ /* 0x004fe200078410ff */
[----:B------:R-:W-:Y:S01]  /*4630*/  IMAD R27, R28, 0x2, R37 ;  /* 0x000000021c1b7824 */ /* 0x000fe200078e0225 */
[-C--:B------:R-:W-:Y:S01]  /*4640*/  LEA.HI.X.SX32 R21, R25, R2.reuse, 0x2, P6 ;  /* 0x0000000219157211 */ /* 0x080fe200030f16ff */
[----:B------:R3:W-:Y:S01]  /*4650*/  @P5 STG.E [R8.64], R23 ;  /* 0x0000001708005986 */ /* 0x0007e2000c10190e */
[----:B------:R-:W-:Y:S02]  /*4660*/  LEA.HI.X.SX32 R5, R33, R2, 0x2, P2 ;  /* 0x0000000221057211 */ /* 0x000fe400010f16ff */
[----:B------:R-:W-:Y:S01]  /*4670*/  ISETP.LT.AND P2, PT, R3, c[0x0][0x17c], !P0 ;  /* 0x00005f0003007a0c */ /* 0x000fe20004741270 */
[----:B------:R3:W-:Y:S01]  /*4680*/  @P4 STG.E [R16.64], R19 ;  /* 0x0000001310004986 */ /* 0x0007e2000c10190e */
[----:B------:R-:W-:-:S02]  /*4690*/  ISETP.LT.AND P0, PT, R0, c[0x0][0x17c], !P0 ;  /* 0x00005f0000007a0c */ /* 0x000fc40004701270 */
[C---:B------:R-:W-:Y:S01]  /*46a0*/  LEA R24, P6, R37.reuse, R36, 0x2 ;  /* 0x0000002425187211 */ /* 0x040fe200078c10ff */
[----:B------:R3:W-:Y:S03]  /*46b0*/  @P3 STG.E [R20.64], R7 ;  /* 0x0000000714003986 */ /* 0x0007e6000c10190e */
[----:B------:R-:W-:Y:S02]  /*46c0*/  LEA.HI.X.SX32 R25, R37, R2, 0x2, P6 ;  /* 0x0000000225197211 */ /* 0x000fe400030f16ff */
[----:B------:R-:W-:-:S03]  /*46d0*/  LEA R36, P6, R27, R36, 0x2 ;  /* 0x000000241b247211 */ /* 0x000fc600078c10ff */
[----:B------:R3:W-:Y:S01]  /*46e0*/  @P2 STG.E [R4.64], R15 ;  /* 0x0000000f04002986 */ /* 0x0007e2000c10190e */
[----:B------:R-:W-:-:S03]  /*46f0*/  LEA.HI.X.SX32 R37, R27, R2, 0x2, P6 ;  /* 0x000000021b257211 */ /* 0x000fc600030f16ff */
[----:B------:R3:W-:Y:S01]  /*4700*/  @P1 STG.E [R24.64], R35 ;  /* 0x0000002318001986 */ /* 0x0007e2000c10190e */
[----:B------:R-:W-:Y:S05]  /*4710*/  @!P0 EXIT ;  /* 0x000000000000894d */ /* 0x000fea0003800000 */
[----:B------:R-:W-:Y:S01]  /*4720*/  STG.E [R36.64], R31 ;  /* 0x0000001f24007986 */ /* 0x000fe2000c10190e */
[----:B------:R-:W-:Y:S05]  /*4730*/  EXIT ;  /* 0x000000000000794d */ /* 0x000fea0003800000 */
.L_x_3:
[----:B------:R-:W-:-:S00]  /*4740*/  BRA `(.L_x_3) ;  /* 0xfffffff000007947 */ /* 0x000fc0000383ffff */
[----:B------:R-:W-:-:S00]  /*4750*/  NOP ;  /* 0x0000000000007918 */ /* 0x000fc00000000000 */
        /* <DEDUP_REMOVED lines=10> */
.L_x_4:


//--------------------- .nv.shared.matmul_kernel  --------------------------
	.section	.nv.shared.matmul_kernel,"aw",@nobits
	.sectionflags	@""
	.align	16
